//
// Generated by NVIDIA NVVM Compiler
//
// Compiler Build ID: CL-36424714
// Cuda compilation tools, release 13.0, V13.0.88
// Based on NVVM 20.0.0
//

.version 9.0
.target sm_100
.address_size 64

	// .globl	_Z12matVecKerneliiPdS_S_ii
// _ZZ21matVecMultiWarpKerneliiPdS_S_iiE5s_mem has been demoted

.visible .entry _Z12matVecKerneliiPdS_S_ii(
	.param .u32 _Z12matVecKerneliiPdS_S_ii_param_0,
	.param .u32 _Z12matVecKerneliiPdS_S_ii_param_1,
	.param .u64 .ptr .align 1 _Z12matVecKerneliiPdS_S_ii_param_2,
	.param .u64 .ptr .align 1 _Z12matVecKerneliiPdS_S_ii_param_3,
	.param .u64 .ptr .align 1 _Z12matVecKerneliiPdS_S_ii_param_4,
	.param .u32 _Z12matVecKerneliiPdS_S_ii_param_5,
	.param .u32 _Z12matVecKerneliiPdS_S_ii_param_6
)
{
	.reg .pred 	%p<11>;
	.reg .b32 	%r<38>;
	.reg .b64 	%rd<33>;
	.reg .b64 	%fd<112>;

	ld.param.s32 	%rd12, [_Z12matVecKerneliiPdS_S_ii_param_0];
	ld.param.u32 	%r22, [_Z12matVecKerneliiPdS_S_ii_param_1];
	ld.param.u64 	%rd13, [_Z12matVecKerneliiPdS_S_ii_param_2];
	ld.param.u64 	%rd14, [_Z12matVecKerneliiPdS_S_ii_param_3];
	ld.param.u64 	%rd11, [_Z12matVecKerneliiPdS_S_ii_param_4];
	cvta.to.global.u64 	%rd1, %rd14;
	cvta.to.global.u64 	%rd2, %rd13;
	mov.u32 	%r23, %ctaid.x;
	mov.u32 	%r24, %ntid.x;
	mov.u32 	%r25, %tid.x;
	mad.lo.s32 	%r26, %r23, %r24, %r25;
	cvt.u64.u32 	%rd3, %r26;
	setp.ge.u64 	%p1, %rd3, %rd12;
	@%p1 bra 	$L__BB0_15;
	cvt.u32.u64 	%r27, %rd3;
	mul.lo.s32 	%r1, %r22, %r27;
	setp.lt.s32 	%p2, %r22, 1;
	mov.f64 	%fd111, 0d0000000000000000;
	@%p2 bra 	$L__BB0_14;
	and.b32  	%r2, %r22, 15;
	setp.lt.u32 	%p3, %r22, 16;
	mov.f64 	%fd111, 0d0000000000000000;
	mov.b32 	%r34, 0;
	@%p3 bra 	$L__BB0_5;
	and.b32  	%r34, %r22, 2147483632;
	neg.s32 	%r32, %r34;
	add.s64 	%rd4, %rd2, 64;
	add.s64 	%rd31, %rd1, 64;
	mov.f64 	%fd111, 0d0000000000000000;
	mov.u32 	%r31, %r1;
$L__BB0_4:
	.pragma "nounroll";
	mul.wide.s32 	%rd15, %r31, 8;
	add.s64 	%rd16, %rd4, %rd15;
	ld.global.f64 	%fd18, [%rd16+-64];
	ld.global.f64 	%fd19, [%rd31+-64];
	fma.rn.f64 	%fd20, %fd18, %fd19, %fd111;
	ld.global.f64 	%fd21, [%rd16+-56];
	ld.global.f64 	%fd22, [%rd31+-56];
	fma.rn.f64 	%fd23, %fd21, %fd22, %fd20;
	ld.global.f64 	%fd24, [%rd16+-48];
	ld.global.f64 	%fd25, [%rd31+-48];
	fma.rn.f64 	%fd26, %fd24, %fd25, %fd23;
	ld.global.f64 	%fd27, [%rd16+-40];
	ld.global.f64 	%fd28, [%rd31+-40];
	fma.rn.f64 	%fd29, %fd27, %fd28, %fd26;
	ld.global.f64 	%fd30, [%rd16+-32];
	ld.global.f64 	%fd31, [%rd31+-32];
	fma.rn.f64 	%fd32, %fd30, %fd31, %fd29;
	ld.global.f64 	%fd33, [%rd16+-24];
	ld.global.f64 	%fd34, [%rd31+-24];
	fma.rn.f64 	%fd35, %fd33, %fd34, %fd32;
	ld.global.f64 	%fd36, [%rd16+-16];
	ld.global.f64 	%fd37, [%rd31+-16];
	fma.rn.f64 	%fd38, %fd36, %fd37, %fd35;
	ld.global.f64 	%fd39, [%rd16+-8];
	ld.global.f64 	%fd40, [%rd31+-8];
	fma.rn.f64 	%fd41, %fd39, %fd40, %fd38;
	ld.global.f64 	%fd42, [%rd16];
	ld.global.f64 	%fd43, [%rd31];
	fma.rn.f64 	%fd44, %fd42, %fd43, %fd41;
	ld.global.f64 	%fd45, [%rd16+8];
	ld.global.f64 	%fd46, [%rd31+8];
	fma.rn.f64 	%fd47, %fd45, %fd46, %fd44;
	ld.global.f64 	%fd48, [%rd16+16];
	ld.global.f64 	%fd49, [%rd31+16];
	fma.rn.f64 	%fd50, %fd48, %fd49, %fd47;
	ld.global.f64 	%fd51, [%rd16+24];
	ld.global.f64 	%fd52, [%rd31+24];
	fma.rn.f64 	%fd53, %fd51, %fd52, %fd50;
	ld.global.f64 	%fd54, [%rd16+32];
	ld.global.f64 	%fd55, [%rd31+32];
	fma.rn.f64 	%fd56, %fd54, %fd55, %fd53;
	ld.global.f64 	%fd57, [%rd16+40];
	ld.global.f64 	%fd58, [%rd31+40];
	fma.rn.f64 	%fd59, %fd57, %fd58, %fd56;
	ld.global.f64 	%fd60, [%rd16+48];
	ld.global.f64 	%fd61, [%rd31+48];
	fma.rn.f64 	%fd62, %fd60, %fd61, %fd59;
	ld.global.f64 	%fd63, [%rd16+56];
	ld.global.f64 	%fd64, [%rd31+56];
	fma.rn.f64 	%fd111, %fd63, %fd64, %fd62;
	add.s32 	%r32, %r32, 16;
	add.s32 	%r31, %r31, 16;
	add.s64 	%rd31, %rd31, 128;
	setp.ne.s32 	%p4, %r32, 0;
	@%p4 bra 	$L__BB0_4;
$L__BB0_5:
	setp.eq.s32 	%p5, %r2, 0;
	@%p5 bra 	$L__BB0_14;
	and.b32  	%r10, %r22, 7;
	setp.lt.u32 	%p6, %r2, 8;
	@%p6 bra 	$L__BB0_8;
	add.s32 	%r29, %r34, %r1;
	mul.wide.s32 	%rd17, %r29, 8;
	add.s64 	%rd18, %rd2, %rd17;
	ld.global.f64 	%fd66, [%rd18];
	mul.wide.u32 	%rd19, %r34, 8;
	add.s64 	%rd20, %rd1, %rd19;
	ld.global.f64 	%fd67, [%rd20];
	fma.rn.f64 	%fd68, %fd66, %fd67, %fd111;
	ld.global.f64 	%fd69, [%rd18+8];
	ld.global.f64 	%fd70, [%rd20+8];
	fma.rn.f64 	%fd71, %fd69, %fd70, %fd68;
	ld.global.f64 	%fd72, [%rd18+16];
	ld.global.f64 	%fd73, [%rd20+16];
	fma.rn.f64 	%fd74, %fd72, %fd73, %fd71;
	ld.global.f64 	%fd75, [%rd18+24];
	ld.global.f64 	%fd76, [%rd20+24];
	fma.rn.f64 	%fd77, %fd75, %fd76, %fd74;
	ld.global.f64 	%fd78, [%rd18+32];
	ld.global.f64 	%fd79, [%rd20+32];
	fma.rn.f64 	%fd80, %fd78, %fd79, %fd77;
	ld.global.f64 	%fd81, [%rd18+40];
	ld.global.f64 	%fd82, [%rd20+40];
	fma.rn.f64 	%fd83, %fd81, %fd82, %fd80;
	ld.global.f64 	%fd84, [%rd18+48];
	ld.global.f64 	%fd85, [%rd20+48];
	fma.rn.f64 	%fd86, %fd84, %fd85, %fd83;
	ld.global.f64 	%fd87, [%rd18+56];
	ld.global.f64 	%fd88, [%rd20+56];
	fma.rn.f64 	%fd111, %fd87, %fd88, %fd86;
	add.s32 	%r34, %r34, 8;
$L__BB0_8:
	setp.eq.s32 	%p7, %r10, 0;
	@%p7 bra 	$L__BB0_14;
	and.b32  	%r13, %r22, 3;
	setp.lt.u32 	%p8, %r10, 4;
	@%p8 bra 	$L__BB0_11;
	add.s32 	%r30, %r34, %r1;
	mul.wide.s32 	%rd21, %r30, 8;
	add.s64 	%rd22, %rd2, %rd21;
	ld.global.f64 	%fd90, [%rd22];
	mul.wide.u32 	%rd23, %r34, 8;
	add.s64 	%rd24, %rd1, %rd23;
	ld.global.f64 	%fd91, [%rd24];
	fma.rn.f64 	%fd92, %fd90, %fd91, %fd111;
	ld.global.f64 	%fd93, [%rd22+8];
	ld.global.f64 	%fd94, [%rd24+8];
	fma.rn.f64 	%fd95, %fd93, %fd94, %fd92;
	ld.global.f64 	%fd96, [%rd22+16];
	ld.global.f64 	%fd97, [%rd24+16];
	fma.rn.f64 	%fd98, %fd96, %fd97, %fd95;
	ld.global.f64 	%fd99, [%rd22+24];
	ld.global.f64 	%fd100, [%rd24+24];
	fma.rn.f64 	%fd111, %fd99, %fd100, %fd98;
	add.s32 	%r34, %r34, 4;
$L__BB0_11:
	setp.eq.s32 	%p9, %r13, 0;
	@%p9 bra 	$L__BB0_14;
	mul.wide.u32 	%rd25, %r34, 8;
	add.s64 	%rd32, %rd1, %rd25;
	add.s32 	%r37, %r34, %r1;
	neg.s32 	%r36, %r13;
$L__BB0_13:
	.pragma "nounroll";
	mul.wide.s32 	%rd26, %r37, 8;
	add.s64 	%rd27, %rd2, %rd26;
	ld.global.f64 	%fd101, [%rd27];
	ld.global.f64 	%fd102, [%rd32];
	fma.rn.f64 	%fd111, %fd101, %fd102, %fd111;
	add.s64 	%rd32, %rd32, 8;
	add.s32 	%r37, %r37, 1;
	add.s32 	%r36, %r36, 1;
	setp.ne.s32 	%p10, %r36, 0;
	@%p10 bra 	$L__BB0_13;
$L__BB0_14:
	cvta.to.global.u64 	%rd28, %rd11;
	shl.b64 	%rd29, %rd3, 3;
	add.s64 	%rd30, %rd28, %rd29;
	st.global.f64 	[%rd30], %fd111;
	bar.sync 	0;
$L__BB0_15:
	ret;

}
	// .globl	_Z21matVecMultiWarpKerneliiPdS_S_ii
.visible .entry _Z21matVecMultiWarpKerneliiPdS_S_ii(
	.param .u32 _Z21matVecMultiWarpKerneliiPdS_S_ii_param_0,
	.param .u32 _Z21matVecMultiWarpKerneliiPdS_S_ii_param_1,
	.param .u64 .ptr .align 1 _Z21matVecMultiWarpKerneliiPdS_S_ii_param_2,
	.param .u64 .ptr .align 1 _Z21matVecMultiWarpKerneliiPdS_S_ii_param_3,
	.param .u64 .ptr .align 1 _Z21matVecMultiWarpKerneliiPdS_S_ii_param_4,
	.param .u32 _Z21matVecMultiWarpKerneliiPdS_S_ii_param_5,
	.param .u32 _Z21matVecMultiWarpKerneliiPdS_S_ii_param_6
)
{
	.reg .pred 	%p<29>;
	.reg .b32 	%r<111>;
	.reg .b64 	%rd<35>;
	.reg .b64 	%fd<123>;
	// demoted variable
	.shared .align 8 .b8 _ZZ21matVecMultiWarpKerneliiPdS_S_iiE5s_mem[256];
	ld.param.s32 	%rd8, [_Z21matVecMultiWarpKerneliiPdS_S_ii_param_0];
	ld.param.u32 	%r42, [_Z21matVecMultiWarpKerneliiPdS_S_ii_param_1];
	ld.param.u64 	%rd9, [_Z21matVecMultiWarpKerneliiPdS_S_ii_param_2];
	ld.param.u64 	%rd10, [_Z21matVecMultiWarpKerneliiPdS_S_ii_param_3];
	ld.param.u64 	%rd7, [_Z21matVecMultiWarpKerneliiPdS_S_ii_param_4];
	ld.param.u32 	%r43, [_Z21matVecMultiWarpKerneliiPdS_S_ii_param_5];
	ld.param.u32 	%r44, [_Z21matVecMultiWarpKerneliiPdS_S_ii_param_6];
	cvta.to.global.u64 	%rd1, %rd10;
	cvta.to.global.u64 	%rd2, %rd9;
	mov.u32 	%r1, %ctaid.x;
	mad.lo.s32 	%r45, %r44, %r43, %r1;
	cvt.u64.u32 	%rd11, %r45;
	mov.u32 	%r2, %ntid.x;
	shr.u32 	%r3, %r2, 5;
	mov.u32 	%r4, %tid.x;
	and.b32  	%r5, %r4, 31;
	setp.ge.u64 	%p1, %rd11, %rd8;
	@%p1 bra 	$L__BB1_25;
	mul.lo.s32 	%r6, %r42, %r1;
	and.b32  	%r7, %r4, 992;
	or.b32  	%r102, %r5, %r7;
	setp.ge.s32 	%p2, %r102, %r42;
	mov.f64 	%fd113, 0d0000000000000000;
	@%p2 bra 	$L__BB1_8;
	and.b32  	%r9, %r2, 2016;
	add.s32 	%r46, %r102, %r9;
	max.u32 	%r47, %r42, %r46;
	setp.lt.u32 	%p3, %r46, %r42;
	selp.u32 	%r48, 1, 0, %p3;
	add.s32 	%r49, %r46, %r48;
	sub.s32 	%r50, %r47, %r49;
	div.u32 	%r51, %r50, %r9;
	add.s32 	%r10, %r51, %r48;
	and.b32  	%r52, %r10, 3;
	setp.eq.s32 	%p4, %r52, 3;
	mov.f64 	%fd113, 0d0000000000000000;
	@%p4 bra 	$L__BB1_5;
	mul.wide.u32 	%rd12, %r102, 8;
	add.s64 	%rd34, %rd1, %rd12;
	cvt.u64.u32 	%rd13, %r2;
	shl.b64 	%rd14, %rd13, 3;
	and.b64  	%rd4, %rd14, 34359738112;
	add.s32 	%r53, %r6, %r7;
	add.s32 	%r100, %r53, %r5;
	add.s32 	%r54, %r10, 1;
	and.b32  	%r55, %r54, 3;
	neg.s32 	%r99, %r55;
	mov.f64 	%fd113, 0d0000000000000000;
$L__BB1_4:
	.pragma "nounroll";
	mul.wide.s32 	%rd15, %r100, 8;
	add.s64 	%rd16, %rd2, %rd15;
	ld.global.f64 	%fd26, [%rd16];
	ld.global.f64 	%fd27, [%rd34];
	fma.rn.f64 	%fd113, %fd26, %fd27, %fd113;
	add.s32 	%r102, %r102, %r9;
	add.s64 	%rd34, %rd34, %rd4;
	add.s32 	%r100, %r100, %r9;
	add.s32 	%r99, %r99, 1;
	setp.ne.s32 	%p5, %r99, 0;
	@%p5 bra 	$L__BB1_4;
$L__BB1_5:
	setp.lt.u32 	%p6, %r10, 3;
	@%p6 bra 	$L__BB1_8;
	shl.b32 	%r58, %r9, 3;
	cvt.u64.u32 	%rd21, %r58;
$L__BB1_7:
	add.s32 	%r56, %r102, %r6;
	mul.wide.s32 	%rd17, %r56, 8;
	add.s64 	%rd18, %rd2, %rd17;
	ld.global.f64 	%fd28, [%rd18];
	mul.wide.u32 	%rd19, %r102, 8;
	add.s64 	%rd20, %rd1, %rd19;
	ld.global.f64 	%fd29, [%rd20];
	fma.rn.f64 	%fd30, %fd28, %fd29, %fd113;
	add.s32 	%r57, %r102, %r9;
	add.s64 	%rd22, %rd18, %rd21;
	ld.global.f64 	%fd31, [%rd22];
	mul.wide.u32 	%rd23, %r57, 8;
	add.s64 	%rd24, %rd1, %rd23;
	ld.global.f64 	%fd32, [%rd24];
	fma.rn.f64 	%fd33, %fd31, %fd32, %fd30;
	add.s32 	%r59, %r57, %r9;
	add.s64 	%rd25, %rd22, %rd21;
	ld.global.f64 	%fd34, [%rd25];
	mul.wide.u32 	%rd26, %r59, 8;
	add.s64 	%rd27, %rd1, %rd26;
	ld.global.f64 	%fd35, [%rd27];
	fma.rn.f64 	%fd36, %fd34, %fd35, %fd33;
	add.s32 	%r60, %r59, %r9;
	add.s64 	%rd28, %rd25, %rd21;
	ld.global.f64 	%fd37, [%rd28];
	mul.wide.u32 	%rd29, %r60, 8;
	add.s64 	%rd30, %rd1, %rd29;
	ld.global.f64 	%fd38, [%rd30];
	fma.rn.f64 	%fd113, %fd37, %fd38, %fd36;
	add.s32 	%r102, %r60, %r9;
	setp.lt.s32 	%p7, %r102, %r42;
	@%p7 bra 	$L__BB1_7;
$L__BB1_8:
	bar.warp.sync 	-1;
	// begin inline asm
	mov.b64 {%r61,%r62}, %fd113;
	// end inline asm
	shfl.sync.down.b32	%r64|%p8, %r62, 16, 31, -1;
	shfl.sync.down.b32	%r63|%p9, %r61, 16, 31, -1;
	// begin inline asm
	mov.b64 %fd40, {%r63,%r64};
	// end inline asm
	add.f64 	%fd41, %fd113, %fd40;
	// begin inline asm
	mov.b64 {%r65,%r66}, %fd41;
	// end inline asm
	shfl.sync.down.b32	%r68|%p10, %r66, 8, 31, -1;
	shfl.sync.down.b32	%r67|%p11, %r65, 8, 31, -1;
	// begin inline asm
	mov.b64 %fd42, {%r67,%r68};
	// end inline asm
	add.f64 	%fd43, %fd41, %fd42;
	// begin inline asm
	mov.b64 {%r69,%r70}, %fd43;
	// end inline asm
	shfl.sync.down.b32	%r72|%p12, %r70, 4, 31, -1;
	shfl.sync.down.b32	%r71|%p13, %r69, 4, 31, -1;
	// begin inline asm
	mov.b64 %fd44, {%r71,%r72};
	// end inline asm
	add.f64 	%fd45, %fd43, %fd44;
	// begin inline asm
	mov.b64 {%r73,%r74}, %fd45;
	// end inline asm
	shfl.sync.down.b32	%r76|%p14, %r74, 2, 31, -1;
	shfl.sync.down.b32	%r75|%p15, %r73, 2, 31, -1;
	// begin inline asm
	mov.b64 %fd46, {%r75,%r76};
	// end inline asm
	add.f64 	%fd47, %fd45, %fd46;
	// begin inline asm
	mov.b64 {%r77,%r78}, %fd47;
	// end inline asm
	shfl.sync.down.b32	%r80|%p16, %r78, 1, 31, -1;
	shfl.sync.down.b32	%r79|%p17, %r77, 1, 31, -1;
	// begin inline asm
	mov.b64 %fd48, {%r79,%r80};
	// end inline asm
	add.f64 	%fd8, %fd47, %fd48;
	setp.ne.s32 	%p18, %r5, 0;
	@%p18 bra 	$L__BB1_10;
	shr.u32 	%r81, %r4, 2;
	and.b32  	%r82, %r81, 248;
	mov.u32 	%r83, _ZZ21matVecMultiWarpKerneliiPdS_S_iiE5s_mem;
	add.s32 	%r84, %r83, %r82;
	st.shared.f64 	[%r84], %fd8;
$L__BB1_10:
	bar.sync 	0;
	setp.ne.s32 	%p19, %r4, 0;
	@%p19 bra 	$L__BB1_25;
	setp.lt.u32 	%p20, %r2, 32;
	mov.f64 	%fd122, 0d0000000000000000;
	@%p20 bra 	$L__BB1_24;
	add.s32 	%r86, %r3, -1;
	and.b32  	%r22, %r3, 15;
	setp.lt.u32 	%p21, %r86, 15;
	mov.f64 	%fd122, 0d0000000000000000;
	mov.b32 	%r107, 0;
	@%p21 bra 	$L__BB1_15;
	and.b32  	%r107, %r3, 48;
	mov.u32 	%r88, _ZZ21matVecMultiWarpKerneliiPdS_S_iiE5s_mem;
	add.s32 	%r104, %r88, 64;
	shr.u32 	%r89, %r2, 5;
	and.b32  	%r90, %r89, 134217712;
	neg.s32 	%r105, %r90;
	mov.f64 	%fd122, 0d0000000000000000;
$L__BB1_14:
	.pragma "nounroll";
	ld.shared.f64 	%fd53, [%r104+-64];
	add.f64 	%fd54, %fd122, %fd53;
	ld.shared.f64 	%fd55, [%r104+-56];
	add.f64 	%fd56, %fd54, %fd55;
	ld.shared.f64 	%fd57, [%r104+-48];
	add.f64 	%fd58, %fd56, %fd57;
	ld.shared.f64 	%fd59, [%r104+-40];
	add.f64 	%fd60, %fd58, %fd59;
	ld.shared.f64 	%fd61, [%r104+-32];
	add.f64 	%fd62, %fd60, %fd61;
	ld.shared.f64 	%fd63, [%r104+-24];
	add.f64 	%fd64, %fd62, %fd63;
	ld.shared.f64 	%fd65, [%r104+-16];
	add.f64 	%fd66, %fd64, %fd65;
	ld.shared.f64 	%fd67, [%r104+-8];
	add.f64 	%fd68, %fd66, %fd67;
	ld.shared.f64 	%fd69, [%r104];
	add.f64 	%fd70, %fd68, %fd69;
	ld.shared.f64 	%fd71, [%r104+8];
	add.f64 	%fd72, %fd70, %fd71;
	ld.shared.f64 	%fd73, [%r104+16];
	add.f64 	%fd74, %fd72, %fd73;
	ld.shared.f64 	%fd75, [%r104+24];
	add.f64 	%fd76, %fd74, %fd75;
	ld.shared.f64 	%fd77, [%r104+32];
	add.f64 	%fd78, %fd76, %fd77;
	ld.shared.f64 	%fd79, [%r104+40];
	add.f64 	%fd80, %fd78, %fd79;
	ld.shared.f64 	%fd81, [%r104+48];
	add.f64 	%fd82, %fd80, %fd81;
	ld.shared.f64 	%fd83, [%r104+56];
	add.f64 	%fd122, %fd82, %fd83;
	add.s32 	%r105, %r105, 16;
	add.s32 	%r104, %r104, 128;
	setp.ne.s32 	%p22, %r105, 0;
	@%p22 bra 	$L__BB1_14;
$L__BB1_15:
	setp.eq.s32 	%p23, %r22, 0;
	@%p23 bra 	$L__BB1_24;
	and.b32  	%r30, %r3, 7;
	setp.lt.u32 	%p24, %r22, 8;
	@%p24 bra 	$L__BB1_18;
	shl.b32 	%r91, %r107, 3;
	mov.u32 	%r92, _ZZ21matVecMultiWarpKerneliiPdS_S_iiE5s_mem;
	add.s32 	%r93, %r92, %r91;
	ld.shared.f64 	%fd85, [%r93];
	add.f64 	%fd86, %fd122, %fd85;
	ld.shared.f64 	%fd87, [%r93+8];
	add.f64 	%fd88, %fd86, %fd87;
	ld.shared.f64 	%fd89, [%r93+16];
	add.f64 	%fd90, %fd88, %fd89;
	ld.shared.f64 	%fd91, [%r93+24];
	add.f64 	%fd92, %fd90, %fd91;
	ld.shared.f64 	%fd93, [%r93+32];
	add.f64 	%fd94, %fd92, %fd93;
	ld.shared.f64 	%fd95, [%r93+40];
	add.f64 	%fd96, %fd94, %fd95;
	ld.shared.f64 	%fd97, [%r93+48];
	add.f64 	%fd98, %fd96, %fd97;
	ld.shared.f64 	%fd99, [%r93+56];
	add.f64 	%fd122, %fd98, %fd99;
	add.s32 	%r107, %r107, 8;
$L__BB1_18:
	setp.eq.s32 	%p25, %r30, 0;
	@%p25 bra 	$L__BB1_24;
	and.b32  	%r33, %r3, 3;
	setp.lt.u32 	%p26, %r30, 4;
	@%p26 bra 	$L__BB1_21;
	shl.b32 	%r94, %r107, 3;
	mov.u32 	%r95, _ZZ21matVecMultiWarpKerneliiPdS_S_iiE5s_mem;
	add.s32 	%r96, %r95, %r94;
	ld.shared.f64 	%fd101, [%r96];
	add.f64 	%fd102, %fd122, %fd101;
	ld.shared.f64 	%fd103, [%r96+8];
	add.f64 	%fd104, %fd102, %fd103;
	ld.shared.f64 	%fd105, [%r96+16];
	add.f64 	%fd106, %fd104, %fd105;
	ld.shared.f64 	%fd107, [%r96+24];
	add.f64 	%fd122, %fd106, %fd107;
	add.s32 	%r107, %r107, 4;
$L__BB1_21:
	setp.eq.s32 	%p27, %r33, 0;
	@%p27 bra 	$L__BB1_24;
	shl.b32 	%r97, %r107, 3;
	mov.u32 	%r98, _ZZ21matVecMultiWarpKerneliiPdS_S_iiE5s_mem;
	add.s32 	%r110, %r98, %r97;
	neg.s32 	%r109, %r33;
$L__BB1_23:
	.pragma "nounroll";
	ld.shared.f64 	%fd108, [%r110];
	add.f64 	%fd122, %fd122, %fd108;
	add.s32 	%r110, %r110, 8;
	add.s32 	%r109, %r109, 1;
	setp.ne.s32 	%p28, %r109, 0;
	@%p28 bra 	$L__BB1_23;
$L__BB1_24:
	cvta.to.global.u64 	%rd31, %rd7;
	mul.wide.u32 	%rd32, %r1, 8;
	add.s64 	%rd33, %rd31, %rd32;
	st.global.f64 	[%rd33], %fd122;
$L__BB1_25:
	ret;

}


// ===== COMPILED SASS (sm_100) =====

	.target	sm_100

	.elftype	@"ET_EXEC"


//--------------------- .note.nv.tkinfo           --------------------------
	.section	.note.nv.tkinfo,"",@"SHT_NOTE"
	.sectionflags	@"SHF_NOTE_NV_TKINFO"
	.tkinfo
        /*0018*/ 	.word	0x00000002
        /*0030*/ 	.string	""
        /*0030*/ 	.string	"ptxas"
        /*0030*/ 	.string	"Cuda compilation tools, release 13.0, V13.0.88"
        /*0030*/ 	.string	"Build cuda_13.0.r13.0/compiler.36424714_0"
        /*0030*/ 	.string	"-arch sm_100 -m 64 "



//--------------------- .note.nv.cuinfo           --------------------------
	.section	.note.nv.cuinfo,"",@"SHT_NOTE"
	.sectionflags	@"SHF_NOTE_NV_CUINFO"
        /*0018*/ 	.short	0x0002
        /*001a*/ 	.short	0x0064
        /*001c*/ 	.short	0x0082
	.zero		2


//--------------------- .nv.info                  --------------------------
	.section	.nv.info,"",@"SHT_CUDA_INFO"
	.align	4


	//----- nvinfo : EIATTR_REGCOUNT
	.align		4
        /*0000*/ 	.byte	0x04, 0x2f
        /*0002*/ 	.short	(.L_1 - .L_0)
	.align		4
.L_0:
        /*0004*/ 	.word	index@(_Z12matVecKerneliiPdS_S_ii)
        /*0008*/ 	.word	0x00000020


	//----- nvinfo : EIATTR_FRAME_SIZE
	.align		4
.L_1:
        /*000c*/ 	.byte	0x04, 0x11
        /*000e*/ 	.short	(.L_3 - .L_2)
	.align		4
.L_2:
        /*0010*/ 	.word	index@(_Z12matVecKerneliiPdS_S_ii)
        /*0014*/ 	.word	0x00000000


	//----- nvinfo : EIATTR_REGCOUNT
	.align		4
.L_3:
        /*0018*/ 	.byte	0x04, 0x2f
        /*001a*/ 	.short	(.L_5 - .L_4)
	.align		4
.L_4:
        /*001c*/ 	.word	index@(_Z21matVecMultiWarpKerneliiPdS_S_ii)
        /*0020*/ 	.word	0x00000020


	//----- nvinfo : EIATTR_FRAME_SIZE
	.align		4
.L_5:
        /*0024*/ 	.byte	0x04, 0x11
        /*0026*/ 	.short	(.L_7 - .L_6)
	.align		4
.L_6:
        /*0028*/ 	.word	index@(_Z21matVecMultiWarpKerneliiPdS_S_ii)
        /*002c*/ 	.word	0x00000000


	//----- nvinfo : EIATTR_MIN_STACK_SIZE
	.align		4
.L_7:
        /*0030*/ 	.byte	0x04, 0x12
        /*0032*/ 	.short	(.L_9 - .L_8)
	.align		4
.L_8:
        /*0034*/ 	.word	index@(_Z21matVecMultiWarpKerneliiPdS_S_ii)
        /*0038*/ 	.word	0x00000000


	//----- nvinfo : EIATTR_MIN_STACK_SIZE
	.align		4
.L_9:
        /*003c*/ 	.byte	0x04, 0x12
        /*003e*/ 	.short	(.L_11 - .L_10)
	.align		4
.L_10:
        /*0040*/ 	.word	index@(_Z12matVecKerneliiPdS_S_ii)
        /*0044*/ 	.word	0x00000000
.L_11:


//--------------------- .nv.compat                --------------------------
	.section	.nv.compat,"",@"SHT_CUDA_COMPAT_INFO"
	.align	4
        /*0000*/ 	.byte	0x02, 0x09, 0x00, 0x00, 0x02, 0x02, 0x01, 0x00, 0x02, 0x05, 0x05, 0x00, 0x03, 0x07, 0x01, 0x01
        /*0010*/ 	.byte	0x02, 0x03, 0x00, 0x00, 0x02, 0x06, 0x01, 0x00, 0x04, 0x0b, 0x08, 0x00, 0x01, 0x00, 0x00, 0x00
        /*0020*/ 	.byte	0x00, 0x00, 0x00, 0x00


//--------------------- .nv.info._Z21matVecMultiWarpKerneliiPdS_S_ii --------------------------
	.section	.nv.info._Z21matVecMultiWarpKerneliiPdS_S_ii,"",@"SHT_CUDA_INFO"
	.sectionflags	@""
	.align	4


	//----- nvinfo : EIATTR_CUDA_API_VERSION
	.align		4
        /*0000*/ 	.byte	0x04, 0x37
        /*0002*/ 	.short	(.L_13 - .L_12)
.L_12:
        /*0004*/ 	.word	0x00000082


	//----- nvinfo : EIATTR_KPARAM_INFO
	.align		4
.L_13:
        /*0008*/ 	.byte	0x04, 0x17
        /*000a*/ 	.short	(.L_15 - .L_14)
.L_14:
        /*000c*/ 	.word	0x00000000
        /*0010*/ 	.short	0x0006
        /*0012*/ 	.short	0x0024
        /*0014*/ 	.byte	0x00, 0xf0, 0x11, 0x00


	//----- nvinfo : EIATTR_KPARAM_INFO
	.align		4
.L_15:
        /*0018*/ 	.byte	0x04, 0x17
        /*001a*/ 	.short	(.L_17 - .L_16)
.L_16:
        /*001c*/ 	.word	0x00000000
        /*0020*/ 	.short	0x0005
        /*0022*/ 	.short	0x0020
        /*0024*/ 	.byte	0x00, 0xf0, 0x11, 0x00


	//----- nvinfo : EIATTR_KPARAM_INFO
	.align		4
.L_17:
        /*0028*/ 	.byte	0x04, 0x17
        /*002a*/ 	.short	(.L_19 - .L_18)
.L_18:
        /*002c*/ 	.word	0x00000000
        /*0030*/ 	.short	0x0004
        /*0032*/ 	.short	0x0018
        /*0034*/ 	.byte	0x00, 0xf5, 0x21, 0x00


	//----- nvinfo : EIATTR_KPARAM_INFO
	.align		4
.L_19:
        /*0038*/ 	.byte	0x04, 0x17
        /*003a*/ 	.short	(.L_21 - .L_20)
.L_20:
        /*003c*/ 	.word	0x00000000
        /*0040*/ 	.short	0x0003
        /*0042*/ 	.short	0x0010
        /*0044*/ 	.byte	0x00, 0xf5, 0x21, 0x00


	//----- nvinfo : EIATTR_KPARAM_INFO
	.align		4
.L_21:
        /*0048*/ 	.byte	0x04, 0x17
        /*004a*/ 	.short	(.L_23 - .L_22)
.L_22:
        /*004c*/ 	.word	0x00000000
        /*0050*/ 	.short	0x0002
        /*0052*/ 	.short	0x0008
        /*0054*/ 	.byte	0x00, 0xf5, 0x21, 0x00


	//----- nvinfo : EIATTR_KPARAM_INFO
	.align		4
.L_23:
        /*0058*/ 	.byte	0x04, 0x17
        /*005a*/ 	.short	(.L_25 - .L_24)
.L_24:
        /*005c*/ 	.word	0x00000000
        /*0060*/ 	.short	0x0001
        /*0062*/ 	.short	0x0004
        /*0064*/ 	.byte	0x00, 0xf0, 0x11, 0x00


	//----- nvinfo : EIATTR_KPARAM_INFO
	.align		4
.L_25:
        /*0068*/ 	.byte	0x04, 0x17
        /*006a*/ 	.short	(.L_27 - .L_26)
.L_26:
        /*006c*/ 	.word	0x00000000
        /*0070*/ 	.short	0x0000
        /*0072*/ 	.short	0x0000
        /*0074*/ 	.byte	0x00, 0xf0, 0x11, 0x00


	//----- nvinfo : EIATTR_SPARSE_MMA_MASK
	.align		4
.L_27:
        /*0078*/ 	.byte	0x03, 0x50
        /*007a*/ 	.short	0x0000


	//----- nvinfo : EIATTR_MAXREG_COUNT
	.align		4
        /*007c*/ 	.byte	0x03, 0x1b
        /*007e*/ 	.short	0x00ff


	//----- nvinfo : EIATTR_NUM_BARRIERS
	.align		4
        /*0080*/ 	.byte	0x02, 0x4c
        /*0082*/ 	.byte	0x01
	.zero		1


	//----- nvinfo : EIATTR_MERCURY_ISA_VERSION
	.align		4
        /*0084*/ 	.byte	0x03, 0x5f
        /*0086*/ 	.short	0x0101


	//----- nvinfo : EIATTR_COOP_GROUP_MASK_REGIDS
	.align		4
        /*0088*/ 	.byte	0x04, 0x29
        /*008a*/ 	.short	(.L_29 - .L_28)


	//   ....[0]....
.L_28:
        /*008c*/ 	.word	0xffffffff


	//   ....[1]....
        /*0090*/ 	.word	0xffffffff


	//   ....[2]....
        /*0094*/ 	.word	0xffffffff


	//   ....[3]....
        /*0098*/ 	.word	0xffffffff


	//   ....[4]....
        /*009c*/ 	.word	0xffffffff


	//   ....[5]....
        /*00a0*/ 	.word	0xffffffff


	//   ....[6]....
        /*00a4*/ 	.word	0xffffffff


	//   ....[7]....
        /*00a8*/ 	.word	0xffffffff


	//   ....[8]....
        /*00ac*/ 	.word	0xffffffff


	//   ....[9]....
        /*00b0*/ 	.word	0xffffffff


	//   ....[10]....
        /*00b4*/ 	.word	0xffffffff


	//----- nvinfo : EIATTR_COOP_GROUP_INSTR_OFFSETS
	.align		4
.L_29:
        /*00b8*/ 	.byte	0x04, 0x28
        /*00ba*/ 	.short	(.L_31 - .L_30)


	//   ....[0]....
.L_30:
        /*00bc*/ 	.word	0x000006e0


	//   ....[1]....
        /*00c0*/ 	.word	0x00000700


	//   ....[2]....
        /*00c4*/ 	.word	0x00000710


	//   ....[3]....
        /*00c8*/ 	.word	0x00000750


	//   ....[4]....
        /*00cc*/ 	.word	0x00000760


	//   ....[5]....
        /*00d0*/ 	.word	0x000007b0


	//   ....[6]....
        /*00d4*/ 	.word	0x000007d0


	//   ....[7]....
        /*00d8*/ 	.word	0x00000800


	//   ....[8]....
        /*00dc*/ 	.word	0x00000810


	//   ....[9]....
        /*00e0*/ 	.word	0x00000830


	//   ....[10]....
        /*00e4*/ 	.word	0x00000840


	//----- nvinfo : EIATTR_VRC_CTA_INIT_COUNT
	.align		4
.L_31:
        /*00e8*/ 	.byte	0x02, 0x4a
	.zero		1
	.zero		1


	//----- nvinfo : EIATTR_EXIT_INSTR_OFFSETS
	.align		4
        /*00ec*/ 	.byte	0x04, 0x1c
        /*00ee*/ 	.short	(.L_33 - .L_32)


	//   ....[0]....
.L_32:
        /*00f0*/ 	.word	0x00000080


	//   ....[1]....
        /*00f4*/ 	.word	0x00000880


	//   ....[2]....
        /*00f8*/ 	.word	0x00000ed0


	//----- nvinfo : EIATTR_CRS_STACK_SIZE
	.align		4
.L_33:
        /*00fc*/ 	.byte	0x04, 0x1e
        /*00fe*/ 	.short	(.L_35 - .L_34)
.L_34:
        /*0100*/ 	.word	0x00000000


	//----- nvinfo : EIATTR_CBANK_PARAM_SIZE
	.align		4
.L_35:
        /*0104*/ 	.byte	0x03, 0x19
        /*0106*/ 	.short	0x0028


	//----- nvinfo : EIATTR_PARAM_CBANK
	.align		4
        /*0108*/ 	.byte	0x04, 0x0a
        /*010a*/ 	.short	(.L_37 - .L_36)
	.align		4
.L_36:
        /*010c*/ 	.word	index@(.nv.constant0._Z21matVecMultiWarpKerneliiPdS_S_ii)
        /*0110*/ 	.short	0x0380
        /*0112*/ 	.short	0x0028


	//----- nvinfo : EIATTR_SW_WAR
	.align		4
.L_37:
        /*0114*/ 	.byte	0x04, 0x36
        /*0116*/ 	.short	(.L_39 - .L_38)
.L_38:
        /*0118*/ 	.word	0x00000008
.L_39:


//--------------------- .nv.info._Z12matVecKerneliiPdS_S_ii --------------------------
	.section	.nv.info._Z12matVecKerneliiPdS_S_ii,"",@"SHT_CUDA_INFO"
	.sectionflags	@""
	.align	4


	//----- nvinfo : EIATTR_CUDA_API_VERSION
	.align		4
        /*0000*/ 	.byte	0x04, 0x37
        /*0002*/ 	.short	(.L_41 - .L_40)
.L_40:
        /*0004*/ 	.word	0x00000082


	//----- nvinfo : EIATTR_KPARAM_INFO
	.align		4
.L_41:
        /*0008*/ 	.byte	0x04, 0x17
        /*000a*/ 	.short	(.L_43 - .L_42)
.L_42:
        /*000c*/ 	.word	0x00000000
        /*0010*/ 	.short	0x0006
        /*0012*/ 	.short	0x0024
        /*0014*/ 	.byte	0x00, 0xf0, 0x11, 0x00


	//----- nvinfo : EIATTR_KPARAM_INFO
	.align		4
.L_43:
        /*0018*/ 	.byte	0x04, 0x17
        /*001a*/ 	.short	(.L_45 - .L_44)
.L_44:
        /*001c*/ 	.word	0x00000000
        /*0020*/ 	.short	0x0005
        /*0022*/ 	.short	0x0020
        /*0024*/ 	.byte	0x00, 0xf0, 0x11, 0x00


	//----- nvinfo : EIATTR_KPARAM_INFO
	.align		4
.L_45:
        /*0028*/ 	.byte	0x04, 0x17
        /*002a*/ 	.short	(.L_47 - .L_46)
.L_46:
        /*002c*/ 	.word	0x00000000
        /*0030*/ 	.short	0x0004
        /*0032*/ 	.short	0x0018
        /*0034*/ 	.byte	0x00, 0xf5, 0x21, 0x00


	//----- nvinfo : EIATTR_KPARAM_INFO
	.align		4
.L_47:
        /*0038*/ 	.byte	0x04, 0x17
        /*003a*/ 	.short	(.L_49 - .L_48)
.L_48:
        /*003c*/ 	.word	0x00000000
        /*0040*/ 	.short	0x0003
        /*0042*/ 	.short	0x0010
        /*0044*/ 	.byte	0x00, 0xf5, 0x21, 0x00


	//----- nvinfo : EIATTR_KPARAM_INFO
	.align		4
.L_49:
        /*0048*/ 	.byte	0x04, 0x17
        /*004a*/ 	.short	(.L_51 - .L_50)
.L_50:
        /*004c*/ 	.word	0x00000000
        /*0050*/ 	.short	0x0002
        /*0052*/ 	.short	0x0008
        /*0054*/ 	.byte	0x00, 0xf5, 0x21, 0x00


	//----- nvinfo : EIATTR_KPARAM_INFO
	.align		4
.L_51:
        /*0058*/ 	.byte	0x04, 0x17
        /*005a*/ 	.short	(.L_53 - .L_52)
.L_52:
        /*005c*/ 	.word	0x00000000
        /*0060*/ 	.short	0x0001
        /*0062*/ 	.short	0x0004
        /*0064*/ 	.byte	0x00, 0xf0, 0x11, 0x00


	//----- nvinfo : EIATTR_KPARAM_INFO
	.align		4
.L_53:
        /*0068*/ 	.byte	0x04, 0x17
        /*006a*/ 	.short	(.L_55 - .L_54)
.L_54:
        /*006c*/ 	.word	0x00000000
        /*0070*/ 	.short	0x0000
        /*0072*/ 	.short	0x0000
        /*0074*/ 	.byte	0x00, 0xf0, 0x11, 0x00


	//----- nvinfo : EIATTR_SPARSE_MMA_MASK
	.align		4
.L_55:
        /*0078*/ 	.byte	0x03, 0x50
        /*007a*/ 	.short	0x0000


	//----- nvinfo : EIATTR_MAXREG_COUNT
	.align		4
        /*007c*/ 	.byte	0x03, 0x1b
        /*007e*/ 	.short	0x00ff


	//----- nvinfo : EIATTR_NUM_BARRIERS
	.align		4
        /*0080*/ 	.byte	0x02, 0x4c
        /*0082*/ 	.byte	0x01
	.zero		1


	//----- nvinfo : EIATTR_MERCURY_ISA_VERSION
	.align		4
        /*0084*/ 	.byte	0x03, 0x5f
        /*0086*/ 	.short	0x0101


	//----- nvinfo : EIATTR_VRC_CTA_INIT_COUNT
	.align		4
        /*0088*/ 	.byte	0x02, 0x4a
	.zero		1
	.zero		1


	//----- nvinfo : EIATTR_EXIT_INSTR_OFFSETS
	.align		4
        /*008c*/ 	.byte	0x04, 0x1c
        /*008e*/ 	.short	(.L_57 - .L_56)


	//   ....[0]....
.L_56:
        /*0090*/ 	.word	0x00000090


	//   ....[1]....
        /*0094*/ 	.word	0x00000b10


	//----- nvinfo : EIATTR_CBANK_PARAM_SIZE
	.align		4
.L_57:
        /*0098*/ 	.byte	0x03, 0x19
        /*009a*/ 	.short	0x0028


	//----- nvinfo : EIATTR_PARAM_CBANK
	.align		4
        /*009c*/ 	.byte	0x04, 0x0a
        /*009e*/ 	.short	(.L_59 - .L_58)
	.align		4
.L_58:
        /*00a0*/ 	.word	index@(.nv.constant0._Z12matVecKerneliiPdS_S_ii)
        /*00a4*/ 	.short	0x0380
        /*00a6*/ 	.short	0x0028


	//----- nvinfo : EIATTR_SW_WAR
	.align		4
.L_59:
        /*00a8*/ 	.byte	0x04, 0x36
        /*00aa*/ 	.short	(.L_61 - .L_60)
.L_60:
        /*00ac*/ 	.word	0x00000008
.L_61:


//--------------------- .nv.callgraph             --------------------------
	.section	.nv.callgraph,"",@"SHT_CUDA_CALLGRAPH"
	.align	4
	.sectionentsize	8
	.align		4
        /*0000*/ 	.word	0x00000000
	.align		4
        /*0004*/ 	.word	0xffffffff
	.align		4
        /*0008*/ 	.word	0x00000000
	.align		4
        /*000c*/ 	.word	0xfffffffe
	.align		4
        /*0010*/ 	.word	0x00000000
	.align		4
        /*0014*/ 	.word	0xfffffffd
	.align		4
        /*0018*/ 	.word	0x00000000
	.align		4
        /*001c*/ 	.word	0xfffffffc


//--------------------- .text._Z21matVecMultiWarpKerneliiPdS_S_ii --------------------------
	.section	.text._Z21matVecMultiWarpKerneliiPdS_S_ii,"ax",@progbits
	.align	128
        .global         _Z21matVecMultiWarpKerneliiPdS_S_ii
        .type           _Z21matVecMultiWarpKerneliiPdS_S_ii,@function
        .size           _Z21matVecMultiWarpKerneliiPdS_S_ii,(.L_x_20 - _Z21matVecMultiWarpKerneliiPdS_S_ii)
        .other          _Z21matVecMultiWarpKerneliiPdS_S_ii,@"STO_CUDA_ENTRY STV_DEFAULT"
_Z21matVecMultiWarpKerneliiPdS_S_ii:
.text._Z21matVecMultiWarpKerneliiPdS_S_ii:
[----:B------:R-:W-:Y:S01]  /*0000*/  LDC R1, c[0x0][0x37c] ;  /* 0x0000df00ff017b82 */ /* 0x000fe20000000800 */
[----:B------:R-:W0:Y:S07]  /*0010*/  S2R R0, SR_CTAID.X ;  /* 0x0000000000007919 */ /* 0x000e2e0000002500 */
[----:B------:R-:W0:Y:S01]  /*0020*/  LDC.64 R2, c[0x0][0x3a0] ;  /* 0x0000e800ff027b82 */ /* 0x000e220000000a00 */
[----:B------:R-:W1:Y:S02]  /*0030*/  LDCU UR5, c[0x0][0x380] ;  /* 0x00007000ff0577ac */ /* 0x000e640008000800 */
[----:B-1----:R-:W-:Y:S01]  /*0040*/  USHF.R.S32.HI UR4, URZ, 0x1f, UR5 ;  /* 0x0000001fff047899 */ /* 0x002fe20008011405 */
[----:B0-----:R-:W-:-:S05]  /*0050*/  IMAD R2, R3, R2, R0 ;  /* 0x0000000203027224 */ /* 0x001fca00078e0200 */
[----:B------:R-:W-:-:S04]  /*0060*/  ISETP.GE.U32.AND P0, PT, R2, UR5, PT ;  /* 0x0000000502007c0c */ /* 0x000fc8000bf06070 */
[----:B------:R-:W-:-:S13]  /*0070*/  ISETP.GE.U32.AND.EX P0, PT, RZ, UR4, PT, P0 ;  /* 0x00000004ff007c0c */ /* 0x000fda000bf06100 */
[----:B------:R-:W-:Y:S05]  /*0080*/  @P0 EXIT ;  /* 0x000000000000094d */ /* 0x000fea0003800000 */
[----:B------:R-:W0:Y:S01]  /*0090*/  S2R R3, SR_TID.X ;  /* 0x0000000000037919 */ /* 0x000e220000002100 */
[----:B------:R-:W1:Y:S01]  /*00a0*/  LDCU UR4, c[0x0][0x384] ;  /* 0x00007080ff0477ac */ /* 0x000e620008000800 */
[----:B------:R-:W2:Y:S01]  /*00b0*/  LDC R2, c[0x0][0x360] ;  /* 0x0000d800ff027b82 */ /* 0x000ea20000000800 */
[----:B------:R-:W-:Y:S01]  /*00c0*/  BSSY.RECONVERGENT B0, `(.L_x_0) ;  /* 0x0000061000007945 */ /* 0x000fe20003800200 */
[----:B------:R-:W-:Y:S01]  /*00d0*/  CS2R R8, SRZ ;  /* 0x0000000000087805 */ /* 0x000fe2000001ff00 */
[----:B------:R-:W3:Y:S01]  /*00e0*/  LDCU.64 UR6, c[0x0][0x358] ;  /* 0x00006b00ff0677ac */ /* 0x000ee20008000a00 */
[----:B0-----:R-:W-:-:S04]  /*00f0*/  LOP3.LUT R4, R3, 0x1f, RZ, 0xc0, !PT ;  /* 0x0000001f03047812 */ /* 0x001fc800078ec0ff */
[----:B------:R-:W-:-:S04]  /*0100*/  LOP3.LUT R27, R4, 0x3e0, R3, 0xf8, !PT ;  /* 0x000003e0041b7812 */ /* 0x000fc800078ef803 */
[----:B-1----:R-:W-:-:S13]  /*0110*/  ISETP.GE.AND P0, PT, R27, UR4, PT ;  /* 0x000000041b007c0c */ /* 0x002fda000bf06270 */
[----:B--23--:R-:W-:Y:S05]  /*0120*/  @P0 BRA `(.L_x_1) ;  /* 0x0000000400680947 */ /* 0x00cfea0003800000 */
[----:B------:R-:W-:Y:S01]  /*0130*/  LOP3.LUT P0, R26, R2, 0x7e0, RZ, 0xc0, !PT ;  /* 0x000007e0021a7812 */ /* 0x000fe2000780c0ff */
[----:B------:R-:W-:Y:S03]  /*0140*/  BSSY.RECONVERGENT B1, `(.L_x_2) ;  /* 0x0000036000017945 */ /* 0x000fe60003800200 */
[----:B------:R-:W0:Y:S01]  /*0150*/  I2F.U32.RP R10, R26 ;  /* 0x0000001a000a7306 */ /* 0x000e220000209000 */
[--C-:B------:R-:W-:Y:S02]  /*0160*/  IMAD.IADD R5, R27, 0x1, R26.reuse ;  /* 0x000000011b057824 */ /* 0x100fe400078e021a */
[----:B------:R-:W-:-:S03]  /*0170*/  IMAD.MOV R11, RZ, RZ, -R26 ;  /* 0x000000ffff0b7224 */ /* 0x000fc600078e0a1a */
[C---:B------:R-:W-:Y:S02]  /*0180*/  ISETP.GE.U32.AND P1, PT, R5.reuse, UR4, PT ;  /* 0x0000000405007c0c */ /* 0x040fe4000bf26070 */
[----:B------:R-:W-:Y:S02]  /*0190*/  VIMNMX.U32 R8, PT, PT, R5, UR4, !PT ;  /* 0x0000000405087c48 */ /* 0x000fe4000ffe0000 */
[----:B------:R-:W-:-:S04]  /*01a0*/  SEL R9, RZ, 0x1, P1 ;  /* 0x00000001ff097807 */ /* 0x000fc80000800000 */
[----:B------:R-:W-:Y:S01]  /*01b0*/  IADD3 R5, PT, PT, R8, -R5, -R9 ;  /* 0x8000000508057210 */ /* 0x000fe20007ffe809 */
[----:B0-----:R-:W0:Y:S02]  /*01c0*/  MUFU.RCP R10, R10 ;  /* 0x0000000a000a7308 */ /* 0x001e240000001000 */
[----:B0-----:R-:W-:-:S06]  /*01d0*/  VIADD R6, R10, 0xffffffe ;  /* 0x0ffffffe0a067836 */ /* 0x001fcc0000000000 */
[----:B------:R0:W1:Y:S02]  /*01e0*/  F2I.FTZ.U32.TRUNC.NTZ R7, R6 ;  /* 0x0000000600077305 */ /* 0x000064000021f000 */
[----:B0-----:R-:W-:Y:S02]  /*01f0*/  IMAD.MOV.U32 R6, RZ, RZ, RZ ;  /* 0x000000ffff067224 */ /* 0x001fe400078e00ff */
[----:B-1----:R-:W-:-:S04]  /*0200*/  IMAD R11, R11, R7, RZ ;  /* 0x000000070b0b7224 */ /* 0x002fc800078e02ff */
[----:B------:R-:W-:-:S06]  /*0210*/  IMAD.HI.U32 R10, R7, R11, R6 ;  /* 0x0000000b070a7227 */ /* 0x000fcc00078e0006 */
[----:B------:R-:W-:-:S04]  /*0220*/  IMAD.HI.U32 R10, R10, R5, RZ ;  /* 0x000000050a0a7227 */ /* 0x000fc800078e00ff */
[----:B------:R-:W-:-:S04]  /*0230*/  IMAD.MOV R6, RZ, RZ, -R10 ;  /* 0x000000ffff067224 */ /* 0x000fc800078e0a0a */
[----:B------:R-:W-:-:S05]  /*0240*/  IMAD R5, R26, R6, R5 ;  /* 0x000000061a057224 */ /* 0x000fca00078e0205 */
[----:B------:R-:W-:-:S13]  /*0250*/  ISETP.GE.U32.AND P1, PT, R5, R26, PT ;  /* 0x0000001a0500720c */ /* 0x000fda0003f26070 */
[----:B------:R-:W-:Y:S02]  /*0260*/  @P1 IMAD.IADD R5, R5, 0x1, -R26 ;  /* 0x0000000105051824 */ /* 0x000fe400078e0a1a */
[----:B------:R-:W-:-:S03]  /*0270*/  @P1 VIADD R10, R10, 0x1 ;  /* 0x000000010a0a1836 */ /* 0x000fc60000000000 */
[----:B------:R-:W-:-:S13]  /*0280*/  ISETP.GE.U32.AND P2, PT, R5, R26, PT ;  /* 0x0000001a0500720c */ /* 0x000fda0003f46070 */
[----:B------:R-:W-:Y:S01]  /*0290*/  @P2 VIADD R10, R10, 0x1 ;  /* 0x000000010a0a2836 */ /* 0x000fe20000000000 */
[----:B------:R-:W-:-:S05]  /*02a0*/  @!P0 LOP3.LUT R10, RZ, R26, RZ, 0x33, !PT ;  /* 0x0000001aff0a8212 */ /* 0x000fca00078e33ff */
[----:B------:R-:W-:Y:S01]  /*02b0*/  IMAD.IADD R12, R9, 0x1, R10 ;  /* 0x00000001090c7824 */ /* 0x000fe200078e020a */
[----:B------:R-:W-:-:S04]  /*02c0*/  CS2R R8, SRZ ;  /* 0x0000000000087805 */ /* 0x000fc8000001ff00 */
[C---:B------:R-:W-:Y:S02]  /*02d0*/  LOP3.LUT R5, R12.reuse, 0x3, RZ, 0xc0, !PT ;  /* 0x000000030c057812 */ /* 0x040fe400078ec0ff */
[----:B------:R-:W-:Y:S02]  /*02e0*/  ISETP.GE.U32.AND P0, PT, R12, 0x3, PT ;  /* 0x000000030c00780c */ /* 0x000fe40003f06070 */
[----:B------:R-:W-:-:S13]  /*02f0*/  ISETP.NE.AND P1, PT, R5, 0x3, PT ;  /* 0x000000030500780c */ /* 0x000fda0003f25270 */
[----:B------:R-:W-:Y:S05]  /*0300*/  @!P1 BRA `(.L_x_3) ;  /* 0x0000000000649947 */ /* 0x000fea0003800000 */
[----:B------:R-:W0:Y:S01]  /*0310*/  LDC.64 R10, c[0x0][0x390] ;  /* 0x0000e400ff0a7b82 */ /* 0x000e220000000a00 */
[----:B------:R-:W-:Y:S01]  /*0320*/  VIADD R12, R12, 0x1 ;  /* 0x000000010c0c7836 */ /* 0x000fe20000000000 */
[----:B------:R-:W-:Y:S01]  /*0330*/  LOP3.LUT R5, R3, 0x3e0, RZ, 0xc0, !PT ;  /* 0x000003e003057812 */ /* 0x000fe200078ec0ff */
[----:B------:R-:W-:Y:S01]  /*0340*/  IMAD.SHL.U32 R13, R2, 0x8, RZ ;  /* 0x00000008020d7824 */ /* 0x000fe200078e00ff */
[----:B------:R-:W-:Y:S02]  /*0350*/  SHF.R.U32.HI R14, RZ, 0x1d, R2 ;  /* 0x0000001dff0e7819 */ /* 0x000fe40000011602 */
[----:B------:R-:W-:Y:S02]  /*0360*/  CS2R R8, SRZ ;  /* 0x0000000000087805 */ /* 0x000fe4000001ff00 */
[----:B------:R-:W-:Y:S01]  /*0370*/  LOP3.LUT R12, R12, 0x3, RZ, 0xc0, !PT ;  /* 0x000000030c0c7812 */ /* 0x000fe200078ec0ff */
[----:B------:R-:W-:Y:S01]  /*0380*/  IMAD R5, R0, UR4, R5 ;  /* 0x0000000400057c24 */ /* 0x000fe2000f8e0205 */
[----:B------:R-:W1:Y:S01]  /*0390*/  LDC.64 R6, c[0x0][0x388] ;  /* 0x0000e200ff067b82 */ /* 0x000e620000000a00 */
[----:B------:R-:W-:-:S02]  /*03a0*/  LOP3.LUT R17, R13, 0xffffff00, RZ, 0xc0, !PT ;  /* 0xffffff000d117812 */ /* 0x000fc400078ec0ff */
[----:B------:R-:W-:Y:S01]  /*03b0*/  LOP3.LUT R18, R14, 0x7, RZ, 0xc0, !PT ;  /* 0x000000070e127812 */ /* 0x000fe200078ec0ff */
[----:B------:R-:W-:Y:S02]  /*03c0*/  IMAD.IADD R5, R4, 0x1, R5 ;  /* 0x0000000104057824 */ /* 0x000fe400078e0205 */
[----:B------:R-:W-:Y:S02]  /*03d0*/  IMAD.MOV R16, RZ, RZ, -R12 ;  /* 0x000000ffff107224 */ /* 0x000fe400078e0a0c */
[----:B0-----:R-:W-:-:S07]  /*03e0*/  IMAD.WIDE.U32 R10, R27, 0x8, R10 ;  /* 0x000000081b0a7825 */ /* 0x001fce00078e000a */
.L_x_4:
[----:B-1----:R-:W-:Y:S01]  /*03f0*/  IMAD.WIDE R12, R5, 0x8, R6 ;  /* 0x00000008050c7825 */ /* 0x002fe200078e0206 */
[----:B------:R0:W2:Y:S05]  /*0400*/  LDG.E.64 R14, desc[UR6][R10.64] ;  /* 0x000000060a0e7981 */ /* 0x0000aa000c1e1b00 */
[----:B------:R-:W2:Y:S01]  /*0410*/  LDG.E.64 R12, desc[UR6][R12.64] ;  /* 0x000000060c0c7981 */ /* 0x000ea2000c1e1b00 */
[----:B------:R-:W-:-:S05]  /*0420*/  VIADD R16, R16, 0x1 ;  /* 0x0000000110107836 */ /* 0x000fca0000000000 */
[----:B------:R-:W-:Y:S02]  /*0430*/  ISETP.NE.AND P1, PT, R16, RZ, PT ;  /* 0x000000ff1000720c */ /* 0x000fe40003f25270 */
[----:B0-----:R-:W-:Y:S01]  /*0440*/  IADD3 R10, P2, PT, R10, R17, RZ ;  /* 0x000000110a0a7210 */ /* 0x001fe20007f5e0ff */
[C---:B------:R-:W-:Y:S02]  /*0450*/  IMAD.IADD R27, R26.reuse, 0x1, R27 ;  /* 0x000000011a1b7824 */ /* 0x040fe400078e021b */
[----:B------:R-:W-:Y:S02]  /*0460*/  IMAD.IADD R5, R26, 0x1, R5 ;  /* 0x000000011a057824 */ /* 0x000fe400078e0205 */
[----:B------:R-:W-:Y:S01]  /*0470*/  IMAD.X R11, R11, 0x1, R18, P2 ;  /* 0x000000010b0b7824 */ /* 0x000fe200010e0612 */
[----:B--2---:R-:W-:-:S05]  /*0480*/  DFMA R8, R12, R14, R8 ;  /* 0x0000000e0c08722b */ /* 0x004fca0000000008 */
[----:B------:R-:W-:Y:S06]  /*0490*/  @P1 BRA `(.L_x_4) ;  /* 0xfffffffc00d41947 */ /* 0x000fec000383ffff */
.L_x_3:
[----:B------:R-:W-:Y:S05]  /*04a0*/  BSYNC.RECONVERGENT B1 ;  /* 0x0000000000017941 */ /* 0x000fea0003800200 */
.L_x_2:
[----:B------:R-:W-:Y:S05]  /*04b0*/  @!P0 BRA `(.L_x_1) ;  /* 0x0000000000848947 */ /* 0x000fea0003800000 */
[----:B------:R-:W-:-:S07]  /*04c0*/  IMAD.SHL.U32 R5, R26, 0x8, RZ ;  /* 0x000000081a057824 */ /* 0x000fce00078e00ff */
.L_x_5:
[----:B------:R-:W0:Y:S01]  /*04d0*/  LDC.64 R10, c[0x0][0x388] ;  /* 0x0000e200ff0a7b82 */ /* 0x000e220000000a00 */
[--C-:B------:R-:W-:Y:S02]  /*04e0*/  IMAD R7, R0, UR4, R27.reuse ;  /* 0x0000000400077c24 */ /* 0x100fe4000f8e021b */
[----:B------:R-:W-:-:S05]  /*04f0*/  IMAD.IADD R17, R26, 0x1, R27 ;  /* 0x000000011a117824 */ /* 0x000fca00078e021b */
[----:B------:R-:W1:Y:S01]  /*0500*/  LDC.64 R24, c[0x0][0x390] ;  /* 0x0000e400ff187b82 */ /* 0x000e620000000a00 */
[----:B0-----:R-:W-:-:S03]  /*0510*/  IMAD.WIDE R10, R7, 0x8, R10 ;  /* 0x00000008070a7825 */ /* 0x001fc600078e020a */
[----:B------:R-:W-:Y:S02]  /*0520*/  IADD3 R28, P0, PT, R5, R10, RZ ;  /* 0x0000000a051c7210 */ /* 0x000fe40007f1e0ff */
[----:B------:R-:W2:Y:S01]  /*0530*/  LDG.E.64 R18, desc[UR6][R10.64] ;  /* 0x000000060a127981 */ /* 0x000ea2000c1e1b00 */
[----:B-1----:R-:W-:-:S04]  /*0540*/  IMAD.WIDE.U32 R20, R27, 0x8, R24 ;  /* 0x000000081b147825 */ /* 0x002fc800078e0018 */
[----:B------:R-:W-:Y:S02]  /*0550*/  IMAD.IADD R27, R26, 0x1, R17 ;  /* 0x000000011a1b7824 */ /* 0x000fe400078e0211 */
[----:B------:R-:W2:Y:S01]  /*0560*/  LDG.E.64 R20, desc[UR6][R20.64] ;  /* 0x0000000614147981 */ /* 0x000ea2000c1e1b00 */
[----:B------:R-:W-:-:S04]  /*0570*/  IMAD.WIDE.U32 R16, R17, 0x8, R24 ;  /* 0x0000000811107825 */ /* 0x000fc800078e0018 */
[----:B------:R-:W-:Y:S01]  /*0580*/  IMAD.X R29, RZ, RZ, R11, P0 ;  /* 0x000000ffff1d7224 */ /* 0x000fe200000e060b */
[----:B------:R-:W-:Y:S01]  /*0590*/  IADD3 R22, P0, PT, R5, R28, RZ ;  /* 0x0000001c05167210 */ /* 0x000fe20007f1e0ff */
[----:B------:R-:W3:Y:S01]  /*05a0*/  LDG.E.64 R16, desc[UR6][R16.64] ;  /* 0x0000000610107981 */ /* 0x000ee2000c1e1b00 */
[----:B------:R-:W-:-:S03]  /*05b0*/  IMAD.WIDE.U32 R12, R27, 0x8, R24 ;  /* 0x000000081b0c7825 */ /* 0x000fc600078e0018 */
[----:B------:R-:W3:Y:S01]  /*05c0*/  LDG.E.64 R14, desc[UR6][R28.64] ;  /* 0x000000061c0e7981 */ /* 0x000ee2000c1e1b00 */
[----:B------:R-:W-:Y:S01]  /*05d0*/  IMAD.X R23, RZ, RZ, R29, P0 ;  /* 0x000000ffff177224 */ /* 0x000fe200000e061d */
[----:B------:R-:W-:Y:S01]  /*05e0*/  IADD3 R6, P0, PT, R5, R22, RZ ;  /* 0x0000001605067210 */ /* 0x000fe20007f1e0ff */
[----:B------:R-:W-:Y:S01]  /*05f0*/  IMAD.IADD R27, R26, 0x1, R27 ;  /* 0x000000011a1b7824 */ /* 0x000fe200078e021b */
[----:B------:R-:W4:Y:S04]  /*0600*/  LDG.E.64 R12, desc[UR6][R12.64] ;  /* 0x000000060c0c7981 */ /* 0x000f28000c1e1b00 */
[----:B------:R-:W4:Y:S01]  /*0610*/  LDG.E.64 R10, desc[UR6][R22.64] ;  /* 0x00000006160a7981 */ /* 0x000f22000c1e1b00 */
[----:B------:R-:W-:-:S04]  /*0620*/  IMAD.WIDE.U32 R24, R27, 0x8, R24 ;  /* 0x000000081b187825 */ /* 0x000fc800078e0018 */
[----:B------:R-:W-:Y:S02]  /*0630*/  IMAD.X R7, RZ, RZ, R23, P0 ;  /* 0x000000ffff077224 */ /* 0x000fe400000e0617 */
[----:B------:R-:W5:Y:S04]  /*0640*/  LDG.E.64 R24, desc[UR6][R24.64] ;  /* 0x0000000618187981 */ /* 0x000f68000c1e1b00 */
[----:B------:R-:W5:Y:S01]  /*0650*/  LDG.E.64 R6, desc[UR6][R6.64] ;  /* 0x0000000606067981 */ /* 0x000f62000c1e1b00 */
[----:B------:R-:W-:-:S05]  /*0660*/  IMAD.IADD R27, R26, 0x1, R27 ;  /* 0x000000011a1b7824 */ /* 0x000fca00078e021b */
[----:B------:R-:W-:Y:S01]  /*0670*/  ISETP.GE.AND P0, PT, R27, UR4, PT ;  /* 0x000000041b007c0c */ /* 0x000fe2000bf06270 */
[----:B--2---:R-:W-:-:S08]  /*0680*/  DFMA R18, R18, R20, R8 ;  /* 0x000000141212722b */ /* 0x004fd00000000008 */
[----:B---3--:R-:W-:-:S08]  /*0690*/  DFMA R14, R14, R16, R18 ;  /* 0x000000100e0e722b */ /* 0x008fd00000000012 */
[----:B----4-:R-:W-:-:S08]  /*06a0*/  DFMA R10, R10, R12, R14 ;  /* 0x0000000c0a0a722b */ /* 0x010fd0000000000e */
[----:B-----5:R-:W-:Y:S01]  /*06b0*/  DFMA R8, R6, R24, R10 ;  /* 0x000000180608722b */ /* 0x020fe2000000000a */
[----:B------:R-:W-:Y:S10]  /*06c0*/  @!P0 BRA `(.L_x_5) ;  /* 0xfffffffc00808947 */ /* 0x000ff4000383ffff */
.L_x_1:
[----:B------:R-:W-:Y:S05]  /*06d0*/  BSYNC.RECONVERGENT B0 ;  /* 0x0000000000007941 */ /* 0x000fea0003800200 */
.L_x_0:
[----:B------:R-:W-:Y:S01]  /*06e0*/  SHFL.DOWN PT, R7, R9, 0x10, 0x1f ;  /* 0x0a001f0009077f89 */ /* 0x000fe200000e0000 */
[----:B------:R-:W-:Y:S01]  /*06f0*/  ISETP.NE.AND P0, PT, R4, RZ, PT ;  /* 0x000000ff0400720c */ /* 0x000fe20003f05270 */
[----:B------:R-:W-:Y:S02]  /*0700*/  NOP ;  /* 0x0000000000007918 */ /* 0x000fe40000000000 */
[----:B------:R-:W0:Y:S01]  /*0710*/  SHFL.DOWN PT, R6, R8, 0x10, 0x1f ;  /* 0x0a001f0008067f89 */ /* 0x000e2200000e0000 */
[----:B------:R-:W-:Y:S01]  /*0720*/  ISETP.NE.AND P1, PT, R3, RZ, PT ;  /* 0x000000ff0300720c */ /* 0x000fe20003f25270 */
[----:B0-----:R-:W-:-:S08]  /*0730*/  DADD R6, R6, R8 ;  /* 0x0000000006067229 */ /* 0x001fd00000000008 */
[----:B------:R-:W0:Y:S01]  /*0740*/  @!P0 S2R R8, SR_CgaCtaId ;  /* 0x0000000000088919 */ /* 0x000e220000008800 */
[----:B------:R-:W-:Y:S04]  /*0750*/  SHFL.DOWN PT, R11, R7, 0x8, 0x1f ;  /* 0x09001f00070b7f89 */ /* 0x000fe800000e0000 */
[----:B------:R-:W1:Y:S02]  /*0760*/  SHFL.DOWN PT, R10, R6, 0x8, 0x1f ;  /* 0x09001f00060a7f89 */ /* 0x000e6400000e0000 */
[----:B-1----:R-:W-:Y:S01]  /*0770*/  DADD R10, R6, R10 ;  /* 0x00000000060a7229 */ /* 0x002fe2000000000a */
[----:B------:R-:W-:Y:S02]  /*0780*/  @!P0 MOV R7, 0x400 ;  /* 0x0000040000078802 */ /* 0x000fe40000000f00 */
[----:B------:R-:W-:-:S02]  /*0790*/  @!P0 SHF.R.U32.HI R6, RZ, 0x2, R3 ;  /* 0x00000002ff068819 */ /* 0x000fc40000011603 */
[----:B0-----:R-:W-:Y:S02]  /*07a0*/  @!P0 LEA R7, R8, R7, 0x18 ;  /* 0x0000000708078211 */ /* 0x001fe400078ec0ff */
[----:B------:R-:W-:Y:S01]  /*07b0*/  SHFL.DOWN PT, R13, R11, 0x4, 0x1f ;  /* 0x08801f000b0d7f89 */ /* 0x000fe200000e0000 */
[----:B------:R-:W-:-:S03]  /*07c0*/  @!P0 LOP3.LUT R6, R6, 0xf8, RZ, 0xc0, !PT ;  /* 0x000000f806068812 */ /* 0x000fc600078ec0ff */
[----:B------:R-:W0:Y:S02]  /*07d0*/  SHFL.DOWN PT, R12, R10, 0x4, 0x1f ;  /* 0x08801f000a0c7f89 */ /* 0x000e2400000e0000 */
[----:B------:R-:W-:Y:S01]  /*07e0*/  @!P0 IMAD.IADD R7, R6, 0x1, R7 ;  /* 0x0000000106078824 */ /* 0x000fe200078e0207 */
[----:B0-----:R-:W-:-:S07]  /*07f0*/  DADD R12, R10, R12 ;  /* 0x000000000a0c7229 */ /* 0x001fce000000000c */
[----:B------:R-:W-:Y:S04]  /*0800*/  SHFL.DOWN PT, R15, R13, 0x2, 0x1f ;  /* 0x08401f000d0f7f89 */ /* 0x000fe800000e0000 */
[----:B------:R-:W0:Y:S02]  /*0810*/  SHFL.DOWN PT, R14, R12, 0x2, 0x1f ;  /* 0x08401f000c0e7f89 */ /* 0x000e2400000e0000 */
[----:B0-----:R-:W-:-:S07]  /*0820*/  DADD R14, R12, R14 ;  /* 0x000000000c0e7229 */ /* 0x001fce000000000e */
[----:B------:R-:W-:Y:S04]  /*0830*/  SHFL.DOWN PT, R5, R15, 0x1, 0x1f ;  /* 0x08201f000f057f89 */ /* 0x000fe800000e0000 */
[----:B------:R-:W0:Y:S02]  /*0840*/  SHFL.DOWN PT, R4, R14, 0x1, 0x1f ;  /* 0x08201f000e047f89 */ /* 0x000e2400000e0000 */
[----:B0-----:R-:W-:-:S07]  /*0850*/  DADD R4, R14, R4 ;  /* 0x000000000e047229 */ /* 0x001fce0000000004 */
[----:B------:R0:W-:Y:S01]  /*0860*/  @!P0 STS.64 [R7], R4 ;  /* 0x0000000407008388 */ /* 0x0001e20000000a00 */
[----:B------:R-:W-:Y:S06]  /*0870*/  BAR.SYNC.DEFER_BLOCKING 0x0 ;  /* 0x0000000000007b1d */ /* 0x000fec0000010000 */
[----:B------:R-:W-:Y:S05]  /*0880*/  @P1 EXIT ;  /* 0x000000000000194d */ /* 0x000fea0003800000 */
[----:B------:R-:W-:Y:S02]  /*0890*/  ISETP.GE.U32.AND P0, PT, R2, 0x20, PT ;  /* 0x000000200200780c */ /* 0x000fe40003f06070 */
[----:B------:R-:W-:-:S11]  /*08a0*/  CS2R R18, SRZ ;  /* 0x0000000000127805 */ /* 0x000fd6000001ff00 */
[----:B------:R-:W-:Y:S05]  /*08b0*/  @!P0 BRA `(.L_x_6) ;  /* 0x0000000400788947 */ /* 0x000fea0003800000 */
[----:B------:R-:W-:Y:S01]  /*08c0*/  SHF.R.U32.HI R2, RZ, 0x5, R2 ;  /* 0x00000005ff027819 */ /* 0x000fe20000011602 */
[----:B------:R-:W-:Y:S01]  /*08d0*/  IMAD.MOV.U32 R16, RZ, RZ, RZ ;  /* 0x000000ffff107224 */ /* 0x000fe200078e00ff */
[----:B------:R-:W-:Y:S02]  /*08e0*/  CS2R R18, SRZ ;  /* 0x0000000000127805 */ /* 0x000fe4000001ff00 */
[C---:B------:R-:W-:Y:S01]  /*08f0*/  LOP3.LUT R17, R2.reuse, 0xf, RZ, 0xc0, !PT ;  /* 0x0000000f02117812 */ /* 0x040fe200078ec0ff */
[----:B------:R-:W-:-:S03]  /*0900*/  VIADD R3, R2, 0xffffffff ;  /* 0xffffffff02037836 */ /* 0x000fc60000000000 */
[----:B------:R-:W-:Y:S02]  /*0910*/  ISETP.NE.AND P1, PT, R17, RZ, PT ;  /* 0x000000ff1100720c */ /* 0x000fe40003f25270 */
[----:B------:R-:W-:-:S13]  /*0920*/  ISETP.GE.U32.AND P0, PT, R3, 0xf, PT ;  /* 0x0000000f0300780c */ /* 0x000fda0003f06070 */
[----:B------:R-:W-:Y:S05]  /*0930*/  @!P0 BRA `(.L_x_7) ;  /* 0x0000000000908947 */ /* 0x000fea0003800000 */
[----:B------:R-:W1:Y:S01]  /*0940*/  S2UR UR5, SR_CgaCtaId ;  /* 0x00000000000579c3 */ /* 0x000e620000008800 */
[C---:B------:R-:W-:Y:S01]  /*0950*/  LOP3.LUT R3, R2.reuse, 0x7fffff0, RZ, 0xc0, !PT ;  /* 0x07fffff002037812 */ /* 0x040fe200078ec0ff */
[----:B------:R-:W-:Y:S01]  /*0960*/  UMOV UR4, 0x400 ;  /* 0x0000040000047882 */ /* 0x000fe20000000000 */
[----:B------:R-:W-:Y:S02]  /*0970*/  LOP3.LUT R16, R2, 0x30, RZ, 0xc0, !PT ;  /* 0x0000003002107812 */ /* 0x000fe400078ec0ff */
[----:B------:R-:W-:Y:S01]  /*0980*/  CS2R R18, SRZ ;  /* 0x0000000000127805 */ /* 0x000fe2000001ff00 */
[----:B------:R-:W-:Y:S01]  /*0990*/  IMAD.MOV R3, RZ, RZ, -R3 ;  /* 0x000000ffff037224 */ /* 0x000fe200078e0a03 */
[----:B-1----:R-:W-:-:S04]  /*09a0*/  ULEA UR4, UR5, UR4, 0x18 ;  /* 0x0000000405047291 */ /* 0x002fc8000f8ec0ff */
[----:B------:R-:W-:-:S12]  /*09b0*/  UIADD3 UR4, UPT, UPT, UR4, 0x40, URZ ;  /* 0x0000004004047890 */ /* 0x000fd8000fffe0ff */
.L_x_8:
[----:B------:R-:W1:Y:S01]  /*09c0*/  LDS.128 R8, [UR4+-0x40] ;  /* 0xffffc004ff087984 */ /* 0x000e620008000c00 */
[----:B------:R-:W-:-:S03]  /*09d0*/  VIADD R3, R3, 0x10 ;  /* 0x0000001003037836 */ /* 0x000fc60000000000 */
[----:B0-----:R-:W0:Y:S02]  /*09e0*/  LDS.128 R4, [UR4+-0x30] ;  /* 0xffffd004ff047984 */ /* 0x001e240008000c00 */
[----:B------:R-:W-:Y:S02]  /*09f0*/  ISETP.NE.AND P0, PT, R3, RZ, PT ;  /* 0x000000ff0300720c */ /* 0x000fe40003f05270 */
[----:B------:R-:W2:Y:S01]  /*0a00*/  LDS.128 R12, [UR4+-0x20] ;  /* 0xffffe004ff0c7984 */ /* 0x000ea20008000c00 */
[----:B-1----:R-:W-:-:S08]  /*0a10*/  DADD R8, R8, R18 ;  /* 0x0000000008087229 */ /* 0x002fd00000000012 */
[----:B------:R-:W-:Y:S02]  /*0a20*/  DADD R18, R8, R10 ;  /* 0x0000000008127229 */ /* 0x000fe4000000000a */
[----:B------:R-:W1:Y:S06]  /*0a30*/  LDS.128 R8, [UR4+-0x10] ;  /* 0xfffff004ff087984 */ /* 0x000e6c0008000c00 */
[----:B0-----:R-:W-:-:S08]  /*0a40*/  DADD R4, R18, R4 ;  /* 0x0000000012047229 */ /* 0x001fd00000000004 */
[----:B------:R-:W-:Y:S02]  /*0a50*/  DADD R18, R4, R6 ;  /* 0x0000000004127229 */ /* 0x000fe40000000006 */
[----:B------:R-:W0:Y:S06]  /*0a60*/  LDS.128 R4, [UR4] ;  /* 0x00000004ff047984 */ /* 0x000e2c0008000c00 */
[----:B--2---:R-:W-:-:S08]  /*0a70*/  DADD R12, R18, R12 ;  /* 0x00000000120c7229 */ /* 0x004fd0000000000c */
[----:B------:R-:W-:Y:S02]  /*0a80*/  DADD R18, R12, R14 ;  /* 0x000000000c127229 */ /* 0x000fe4000000000e */
[----:B------:R-:W2:Y:S06]  /*0a90*/  LDS.128 R12, [UR4+0x10] ;  /* 0x00001004ff0c7984 */ /* 0x000eac0008000c00 */
[----:B-1----:R-:W-:-:S08]  /*0aa0*/  DADD R8, R18, R8 ;  /* 0x0000000012087229 */ /* 0x002fd00000000008 */
[----:B------:R-:W-:Y:S02]  /*0ab0*/  DADD R18, R8, R10 ;  /* 0x0000000008127229 */ /* 0x000fe4000000000a */
[----:B------:R-:W1:Y:S06]  /*0ac0*/  LDS.128 R8, [UR4+0x20] ;  /* 0x00002004ff087984 */ /* 0x000e6c0008000c00 */
[----:B0-----:R-:W-:-:S08]  /*0ad0*/  DADD R4, R18, R4 ;  /* 0x0000000012047229 */ /* 0x001fd00000000004 */
[----:B------:R-:W-:Y:S02]  /*0ae0*/  DADD R18, R4, R6 ;  /* 0x0000000004127229 */ /* 0x000fe40000000006 */
[----:B------:R-:W0:Y:S01]  /*0af0*/  LDS.128 R4, [UR4+0x30] ;  /* 0x00003004ff047984 */ /* 0x000e220008000c00 */
[----:B------:R-:W-:-:S05]  /*0b00*/  UIADD3 UR4, UPT, UPT, UR4, 0x80, URZ ;  /* 0x0000008004047890 */ /* 0x000fca000fffe0ff */
[----:B--2---:R-:W-:-:S08]  /*0b10*/  DADD R12, R18, R12 ;  /* 0x00000000120c7229 */ /* 0x004fd0000000000c */
[----:B------:R-:W-:-:S08]  /*0b20*/  DADD R12, R12, R14 ;  /* 0x000000000c0c7229 */ /* 0x000fd0000000000e */
[----:B-1----:R-:W-:-:S08]  /*0b30*/  DADD R8, R12, R8 ;  /* 0x000000000c087229 */ /* 0x002fd00000000008 */
[----:B------:R-:W-:-:S08]  /*0b40*/  DADD R8, R8, R10 ;  /* 0x0000000008087229 */ /* 0x000fd0000000000a */
[----:B0-----:R-:W-:-:S08]  /*0b50*/  DADD R4, R8, R4 ;  /* 0x0000000008047229 */ /* 0x001fd00000000004 */
[----:B------:R-:W-:Y:S01]  /*0b60*/  DADD R18, R4, R6 ;  /* 0x0000000004127229 */ /* 0x000fe20000000006 */
[----:B------:R-:W-:Y:S10]  /*0b70*/  @P0 BRA `(.L_x_8) ;  /* 0xfffffffc00900947 */ /* 0x000ff4000383ffff */
.L_x_7:
[----:B------:R-:W-:Y:S05]  /*0b80*/  @!P1 BRA `(.L_x_6) ;  /* 0x0000000000c49947 */ /* 0x000fea0003800000 */
[----:B------:R-:W-:Y:S02]  /*0b90*/  ISETP.GE.U32.AND P0, PT, R17, 0x8, PT ;  /* 0x000000081100780c */ /* 0x000fe40003f06070 */
[----:B------:R-:W-:-:S04]  /*0ba0*/  LOP3.LUT R3, R2, 0x7, RZ, 0xc0, !PT ;  /* 0x0000000702037812 */ /* 0x000fc800078ec0ff */
[----:B------:R-:W-:-:S07]  /*0bb0*/  ISETP.NE.AND P1, PT, R3, RZ, PT ;  /* 0x000000ff0300720c */ /* 0x000fce0003f25270 */
[----:B------:R-:W-:Y:S06]  /*0bc0*/  @!P0 BRA `(.L_x_9) ;  /* 0x0000000000448947 */ /* 0x000fec0003800000 */
[----:B0-----:R-:W0:Y:S01]  /*0bd0*/  S2R R5, SR_CgaCtaId ;  /* 0x0000000000057919 */ /* 0x001e220000008800 */
[----:B------:R-:W-:-:S04]  /*0be0*/  MOV R4, 0x400 ;  /* 0x0000040000047802 */ /* 0x000fc80000000f00 */
[----:B0-----:R-:W-:-:S05]  /*0bf0*/  LEA R5, R5, R4, 0x18 ;  /* 0x0000000405057211 */ /* 0x001fca00078ec0ff */
[C---:B------:R-:W-:Y:S02]  /*0c00*/  IMAD R17, R16.reuse, 0x8, R5 ;  /* 0x0000000810117824 */ /* 0x040fe400078e0205 */
[----:B------:R-:W-:-:S03]  /*0c10*/  VIADD R16, R16, 0x8 ;  /* 0x0000000810107836 */ /* 0x000fc60000000000 */
[----:B------:R-:W0:Y:S04]  /*0c20*/  LDS.128 R4, [R17] ;  /* 0x0000000011047984 */ /* 0x000e280000000c00 */
[----:B------:R-:W1:Y:S04]  /*0c30*/  LDS.128 R8, [R17+0x10] ;  /* 0x0000100011087984 */ /* 0x000e680000000c00 */
[----:B------:R-:W2:Y:S01]  /*0c40*/  LDS.128 R12, [R17+0x20] ;  /* 0x00002000110c7984 */ /* 0x000ea20000000c00 */
[----:B0-----:R-:W-:-:S08]  /*0c50*/  DADD R4, R18, R4 ;  /* 0x0000000012047229 */ /* 0x001fd00000000004 */
[----:B------:R-:W-:Y:S02]  /*0c60*/  DADD R18, R4, R6 ;  /* 0x0000000004127229 */ /* 0x000fe40000000006 */
[----:B------:R-:W0:Y:S06]  /*0c70*/  LDS.128 R4, [R17+0x30] ;  /* 0x0000300011047984 */ /* 0x000e2c0000000c00 */
[----:B-1----:R-:W-:-:S08]  /*0c80*/  DADD R8, R18, R8 ;  /* 0x0000000012087229 */ /* 0x002fd00000000008 */
[----:B------:R-:W-:-:S08]  /*0c90*/  DADD R8, R8, R10 ;  /* 0x0000000008087229 */ /* 0x000fd0000000000a */
[----:B--2---:R-:W-:-:S08]  /*0ca0*/  DADD R8, R8, R12 ;  /* 0x0000000008087229 */ /* 0x004fd0000000000c */
[----:B------:R-:W-:-:S08]  /*0cb0*/  DADD R8, R8, R14 ;  /* 0x0000000008087229 */ /* 0x000fd0000000000e */
[----:B0-----:R-:W-:-:S08]  /*0cc0*/  DADD R4, R8, R4 ;  /* 0x0000000008047229 */ /* 0x001fd00000000004 */
[----:B------:R-:W-:-:S11]  /*0cd0*/  DADD R18, R4, R6 ;  /* 0x0000000004127229 */ /* 0x000fd60000000006 */
.L_x_9:
        /* <DEDUP_REMOVED lines=11> */
[----:B------:R-:W1:Y:S01]  /*0d90*/  LDS.128 R4, [R3+0x10] ;  /* 0x0000100003047984 */ /* 0x000e620000000c00 */
[----:B0-----:R-:W-:-:S08]  /*0da0*/  DADD R8, R18, R8 ;  /* 0x0000000012087229 */ /* 0x001fd00000000008 */
[----:B------:R-:W-:-:S08]  /*0db0*/  DADD R8, R8, R10 ;  /* 0x0000000008087229 */ /* 0x000fd0000000000a */
[----:B-1----:R-:W-:-:S08]  /*0dc0*/  DADD R4, R8, R4 ;  /* 0x0000000008047229 */ /* 0x002fd00000000004 */
[----:B------:R-:W-:-:S11]  /*0dd0*/  DADD R18, R4, R6 ;  /* 0x0000000004127229 */ /* 0x000fd60000000006 */
.L_x_10:
[----:B------:R-:W-:Y:S05]  /*0de0*/  @!P1 BRA `(.L_x_6) ;  /* 0x00000000002c9947 */ /* 0x000fea0003800000 */
[----:B0-----:R-:W0:Y:S01]  /*0df0*/  S2R R4, SR_CgaCtaId ;  /* 0x0000000000047919 */ /* 0x001e220000008800 */
[----:B------:R-:W-:-:S04]  /*0e00*/  MOV R3, 0x400 ;  /* 0x0000040000037802 */ /* 0x000fc80000000f00 */
[----:B0-----:R-:W-:Y:S01]  /*0e10*/  LEA R3, R4, R3, 0x18 ;  /* 0x0000000304037211 */ /* 0x001fe200078ec0ff */
[----:B------:R-:W-:-:S04]  /*0e20*/  IMAD.MOV R4, RZ, RZ, -R2 ;  /* 0x000000ffff047224 */ /* 0x000fc800078e0a02 */
[----:B------:R-:W-:-:S07]  /*0e30*/  IMAD R16, R16, 0x8, R3 ;  /* 0x0000000810107824 */ /* 0x000fce00078e0203 */
.L_x_11:
[----:B------:R0:W1:Y:S01]  /*0e40*/  LDS.64 R2, [R16] ;  /* 0x0000000010027984 */ /* 0x0000620000000a00 */
[----:B------:R-:W-:-:S05]  /*0e50*/  VIADD R4, R4, 0x1 ;  /* 0x0000000104047836 */ /* 0x000fca0000000000 */
[----:B------:R-:W-:Y:S01]  /*0e60*/  ISETP.NE.AND P0, PT, R4, RZ, PT ;  /* 0x000000ff0400720c */ /* 0x000fe20003f05270 */
[----:B0-----:R-:W-:Y:S01]  /*0e70*/  VIADD R16, R16, 0x8 ;  /* 0x0000000810107836 */ /* 0x001fe20000000000 */
[----:B-1----:R-:W-:-:S11]  /*0e80*/  DADD R18, R2, R18 ;  /* 0x0000000002127229 */ /* 0x002fd60000000012 */
[----:B------:R-:W-:Y:S05]  /*0e90*/  @P0 BRA `(.L_x_11) ;  /* 0xfffffffc00e80947 */ /* 0x000fea000383ffff */
.L_x_6:
[----:B------:R-:W1:Y:S02]  /*0ea0*/  LDC.64 R2, c[0x0][0x398] ;  /* 0x0000e600ff027b82 */ /* 0x000e640000000a00 */
[----:B-1----:R-:W-:-:S05]  /*0eb0*/  IMAD.WIDE.U32 R2, R0, 0x8, R2 ;  /* 0x0000000800027825 */ /* 0x002fca00078e0002 */
[----:B------:R-:W-:Y:S01]  /*0ec0*/  STG.E.64 desc[UR6][R2.64], R18 ;  /* 0x0000001202007986 */ /* 0x000fe2000c101b06 */
[----:B------:R-:W-:Y:S05]  /*0ed0*/  EXIT ;  /* 0x000000000000794d */ /* 0x000fea0003800000 */
.L_x_12:
[----:B------:R-:W-:-:S00]  /*0ee0*/  BRA `(.L_x_12) ;  /* 0xfffffffc00fc7947 */ /* 0x000fc0000383ffff */
[----:B------:R-:W-:-:S00]  /*0ef0*/  NOP ;  /* 0x0000000000007918 */ /* 0x000fc00000000000 */
        /* <DEDUP_REMOVED lines=8> */
.L_x_20:


//--------------------- .text._Z12matVecKerneliiPdS_S_ii --------------------------
	.section	.text._Z12matVecKerneliiPdS_S_ii,"ax",@progbits
	.align	128
        .global         _Z12matVecKerneliiPdS_S_ii
        .type           _Z12matVecKerneliiPdS_S_ii,@function
        .size           _Z12matVecKerneliiPdS_S_ii,(.L_x_21 - _Z12matVecKerneliiPdS_S_ii)
        .other          _Z12matVecKerneliiPdS_S_ii,@"STO_CUDA_ENTRY STV_DEFAULT"
_Z12matVecKerneliiPdS_S_ii:
.text._Z12matVecKerneliiPdS_S_ii:
[----:B------:R-:W-:Y:S01]  /*0000*/  LDC R1, c[0x0][0x37c] ;  /* 0x0000df00ff017b82 */ /* 0x000fe20000000800 */
[----:B------:R-:W0:Y:S07]  /*0010*/  S2R R3, SR_TID.X ;  /* 0x0000000000037919 */ /* 0x000e2e0000002100 */
[----:B------:R-:W0:Y:S01]  /*0020*/  S2UR UR4, SR_CTAID.X ;  /* 0x00000000000479c3 */ /* 0x000e220000002500 */
[----:B------:R-:W1:Y:S07]  /*0030*/  LDCU UR5, c[0x0][0x380] ;  /* 0x00007000ff0577ac */ /* 0x000e6e0008000800 */
[----:B------:R-:W0:Y:S02]  /*0040*/  LDC R0, c[0x0][0x360] ;  /* 0x0000d800ff007b82 */ /* 0x000e240000000800 */
[----:B0-----:R-:W-:Y:S01]  /*0050*/  IMAD R0, R0, UR4, R3 ;  /* 0x0000000400007c24 */ /* 0x001fe2000f8e0203 */
[----:B-1----:R-:W-:-:S04]  /*0060*/  USHF.R.S32.HI UR4, URZ, 0x1f, UR5 ;  /* 0x0000001fff047899 */ /* 0x002fc80008011405 */
[----:B------:R-:W-:-:S04]  /*0070*/  ISETP.GE.U32.AND P0, PT, R0, UR5, PT ;  /* 0x0000000500007c0c */ /* 0x000fc8000bf06070 */
[----:B------:R-:W-:-:S13]  /*0080*/  ISETP.GE.U32.AND.EX P0, PT, RZ, UR4, PT, P0 ;  /* 0x00000004ff007c0c */ /* 0x000fda000bf06100 */
[----:B------:R-:W-:Y:S05]  /*0090*/  @P0 EXIT ;  /* 0x000000000000094d */ /* 0x000fea0003800000 */
[----:B------:R-:W0:Y:S01]  /*00a0*/  LDCU UR8, c[0x0][0x384] ;  /* 0x00007080ff0877ac */ /* 0x000e220008000800 */
[----:B------:R-:W-:Y:S01]  /*00b0*/  CS2R R24, SRZ ;  /* 0x0000000000187805 */ /* 0x000fe2000001ff00 */
[----:B------:R-:W1:Y:S01]  /*00c0*/  LDCU.64 UR12, c[0x0][0x358] ;  /* 0x00006b00ff0c77ac */ /* 0x000e620008000a00 */
[----:B0-----:R-:W-:-:S09]  /*00d0*/  UISETP.GE.AND UP0, UPT, UR8, 0x1, UPT ;  /* 0x000000010800788c */ /* 0x001fd2000bf06270 */
[----:B-1----:R-:W-:Y:S05]  /*00e0*/  BRA.U !UP0, `(.L_x_13) ;  /* 0x0000000908747547 */ /* 0x002fea000b800000 */
[----:B------:R-:W-:Y:S02]  /*00f0*/  UISETP.GE.U32.AND UP1, UPT, UR8, 0x10, UPT ;  /* 0x000000100800788c */ /* 0x000fe4000bf26070 */
[----:B------:R-:W-:Y:S01]  /*0100*/  IMAD R2, R0, UR8, RZ ;  /* 0x0000000800027c24 */ /* 0x000fe2000f8e02ff */
[----:B------:R-:W-:Y:S01]  /*0110*/  ULOP3.LUT UR9, UR8, 0xf, URZ, 0xc0, !UPT ;  /* 0x0000000f08097892 */ /* 0x000fe2000f8ec0ff */
[----:B------:R-:W-:Y:S01]  /*0120*/  IMAD.MOV.U32 R3, RZ, RZ, RZ ;  /* 0x000000ffff037224 */ /* 0x000fe200078e00ff */
[----:B------:R-:W-:Y:S02]  /*0130*/  CS2R R24, SRZ ;  /* 0x0000000000187805 */ /* 0x000fe4000001ff00 */
[----:B------:R-:W-:Y:S02]  /*0140*/  UISETP.NE.AND UP0, UPT, UR9, URZ, UPT ;  /* 0x000000ff0900728c */ /* 0x000fe4000bf05270 */
[----:B------:R-:W-:Y:S09]  /*0150*/  BRA.U !UP1, `(.L_x_14) ;  /* 0x0000000509207547 */ /* 0x000ff2000b800000 */
[----:B------:R-:W0:Y:S01]  /*0160*/  LDCU.64 UR4, c[0x0][0x390] ;  /* 0x00007200ff0477ac */ /* 0x000e220008000a00 */
[----:B------:R-:W-:Y:S01]  /*0170*/  IMAD.MOV.U32 R26, RZ, RZ, R2 ;  /* 0x000000ffff1a7224 */ /* 0x000fe200078e0002 */
[----:B------:R-:W-:Y:S01]  /*0180*/  CS2R R24, SRZ ;  /* 0x0000000000187805 */ /* 0x000fe2000001ff00 */
[----:B------:R-:W1:Y:S01]  /*0190*/  LDCU.64 UR6, c[0x0][0x388] ;  /* 0x00007100ff0677ac */ /* 0x000e620008000a00 */
[----:B------:R-:W-:-:S04]  /*01a0*/  ULOP3.LUT UR10, UR8, 0x7ffffff0, URZ, 0xc0, !UPT ;  /* 0x7ffffff0080a7892 */ /* 0x000fc8000f8ec0ff */
[----:B------:R-:W-:Y:S02]  /*01b0*/  UIADD3 UR11, UPT, UPT, -UR10, URZ, URZ ;  /* 0x000000ff0a0b7290 */ /* 0x000fe4000fffe1ff */
[----:B------:R-:W-:Y:S01]  /*01c0*/  MOV R3, UR10 ;  /* 0x0000000a00037c02 */ /* 0x000fe20008000f00 */
[----:B0-----:R-:W-:-:S04]  /*01d0*/  UIADD3 UR4, UP2, UPT, UR4, 0x40, URZ ;  /* 0x0000004004047890 */ /* 0x001fc8000ff5e0ff */
[----:B------:R-:W-:Y:S02]  /*01e0*/  UIADD3.X UR5, UPT, UPT, URZ, UR5, URZ, UP2, !UPT ;  /* 0x00000005ff057290 */ /* 0x000fe400097fe4ff */
[----:B-1----:R-:W-:Y:S01]  /*01f0*/  UIADD3 UR6, UP1, UPT, UR6, 0x40, URZ ;  /* 0x0000004006067890 */ /* 0x002fe2000ff3e0ff */
[----:B------:R-:W-:-:S03]  /*0200*/  IMAD.U32 R10, RZ, RZ, UR4 ;  /* 0x00000004ff0a7e24 */ /* 0x000fc6000f8e00ff */
[----:B------:R-:W-:Y:S01]  /*0210*/  MOV R11, UR5 ;  /* 0x00000005000b7c02 */ /* 0x000fe20008000f00 */
[----:B------:R-:W-:-:S12]  /*0220*/  UIADD3.X UR7, UPT, UPT, URZ, UR7, URZ, UP1, !UPT ;  /* 0x00000007ff077290 */ /* 0x000fd80008ffe4ff */
.L_x_15:
[----:B------:R-:W-:Y:S01]  /*0230*/  MOV R5, UR7 ;  /* 0x0000000700057c02 */ /* 0x000fe20008000f00 */
[----:B------:R-:W-:Y:S01]  /*0240*/  IMAD.U32 R4, RZ, RZ, UR6 ;  /* 0x00000006ff047e24 */ /* 0x000fe2000f8e00ff */
[----:B------:R-:W-:Y:S01]  /*0250*/  MOV R7, R11 ;  /* 0x0000000b00077202 */ /* 0x000fe20000000f00 */
[----:B------:R-:W-:Y:S02]  /*0260*/  IMAD.MOV.U32 R6, RZ, RZ, R10 ;  /* 0x000000ffff067224 */ /* 0x000fe400078e000a */
[----:B------:R-:W-:-:S03]  /*0270*/  IMAD.WIDE R4, R26, 0x8, R4 ;  /* 0x000000081a047825 */ /* 0x000fc600078e0204 */
[----:B------:R-:W2:Y:S04]  /*0280*/  LDG.E.64 R22, desc[UR12][R6.64+-0x40] ;  /* 0xffffc00c06167981 */ /* 0x000ea8000c1e1b00 */
[----:B------:R-:W2:Y:S04]  /*0290*/  LDG.E.64 R12, desc[UR12][R4.64+-0x40] ;  /* 0xffffc00c040c7981 */ /* 0x000ea8000c1e1b00 */
[----:B------:R-:W3:Y:S04]  /*02a0*/  LDG.E.64 R20, desc[UR12][R6.64+-0x38] ;  /* 0xffffc80c06147981 */ /* 0x000ee8000c1e1b00 */
[----:B------:R-:W3:Y:S04]  /*02b0*/  LDG.E.64 R16, desc[UR12][R4.64+-0x38] ;  /* 0xffffc80c04107981 */ /* 0x000ee8000c1e1b00 */
[----:B------:R-:W4:Y:S04]  /*02c0*/  LDG.E.64 R14, desc[UR12][R6.64+-0x30] ;  /* 0xffffd00c060e7981 */ /* 0x000f28000c1e1b00 */
[----:B------:R-:W4:Y:S04]  /*02d0*/  LDG.E.64 R10, desc[UR12][R4.64+-0x30] ;  /* 0xffffd00c040a7981 */ /* 0x000f28000c1e1b00 */
[----:B------:R-:W5:Y:S04]  /*02e0*/  LDG.E.64 R18, desc[UR12][R6.64+-0x28] ;  /* 0xffffd80c06127981 */ /* 0x000f68000c1e1b00 */
[----:B------:R-:W5:Y:S01]  /*02f0*/  LDG.E.64 R8, desc[UR12][R4.64+-0x28] ;  /* 0xffffd80c04087981 */ /* 0x000f62000c1e1b00 */
[----:B--2---:R-:W-:-:S03]  /*0300*/  DFMA R22, R12, R22, R24 ;  /* 0x000000160c16722b */ /* 0x004fc60000000018 */
[----:B------:R-:W2:Y:S04]  /*0310*/  LDG.E.64 R24, desc[UR12][R6.64+-0x20] ;  /* 0xffffe00c06187981 */ /* 0x000ea8000c1e1b00 */
[----:B------:R-:W2:Y:S01]  /*0320*/  LDG.E.64 R12, desc[UR12][R4.64+-0x20] ;  /* 0xffffe00c040c7981 */ /* 0x000ea2000c1e1b00 */
[----:B---3--:R-:W-:-:S03]  /*0330*/  DFMA R20, R16, R20, R22 ;  /* 0x000000141014722b */ /* 0x008fc60000000016 */
[----:B------:R-:W3:Y:S04]  /*0340*/  LDG.E.64 R22, desc[UR12][R6.64+-0x18] ;  /* 0xffffe80c06167981 */ /* 0x000ee8000c1e1b00 */
[----:B------:R-:W3:Y:S01]  /*0350*/  LDG.E.64 R16, desc[UR12][R4.64+-0x18] ;  /* 0xffffe80c04107981 */ /* 0x000ee2000c1e1b00 */
[----:B----4-:R-:W-:-:S03]  /*0360*/  DFMA R14, R10, R14, R20 ;  /* 0x0000000e0a0e722b */ /* 0x010fc60000000014 */
[----:B------:R-:W4:Y:S04]  /*0370*/  LDG.E.64 R10, desc[UR12][R6.64+-0x10] ;  /* 0xfffff00c060a7981 */ /* 0x000f28000c1e1b00 */
[----:B------:R-:W4:Y:S01]  /*0380*/  LDG.E.64 R20, desc[UR12][R4.64+-0x10] ;  /* 0xfffff00c04147981 */ /* 0x000f22000c1e1b00 */
[----:B-----5:R-:W-:-:S03]  /*0390*/  DFMA R18, R8, R18, R14 ;  /* 0x000000120812722b */ /* 0x020fc6000000000e */
        /* <DEDUP_REMOVED lines=26> */
[----:B------:R-:W-:Y:S01]  /*0540*/  UIADD3 UR11, UPT, UPT, UR11, 0x10, URZ ;  /* 0x000000100b0b7890 */ /* 0x000fe2000fffe0ff */
[----:B------:R-:W-:-:S03]  /*0550*/  IADD3 R26, PT, PT, R26, 0x10, RZ ;  /* 0x000000101a1a7810 */ /* 0x000fc60007ffe0ff */
[----:B------:R-:W-:Y:S01]  /*0560*/  UISETP.NE.AND UP1, UPT, UR11, URZ, UPT ;  /* 0x000000ff0b00728c */ /* 0x000fe2000bf25270 */
[----:B--2---:R-:W-:-:S08]  /*0570*/  DFMA R10, R14, R12, R10 ;  /* 0x0000000c0e0a722b */ /* 0x004fd0000000000a */
[----:B---3--:R-:W-:-:S08]  /*0580*/  DFMA R10, R18, R16, R10 ;  /* 0x00000010120a722b */ /* 0x008fd0000000000a */
[----:B----4-:R-:W-:Y:S01]  /*0590*/  DFMA R24, R24, R22, R10 ;  /* 0x000000161818722b */ /* 0x010fe2000000000a */
[----:B------:R-:W-:-:S05]  /*05a0*/  IADD3 R10, P0, PT, R6, 0x80, RZ ;  /* 0x00000080060a7810 */ /* 0x000fca0007f1e0ff */
[----:B------:R-:W-:Y:S02]  /*05b0*/  IMAD.X R11, RZ, RZ, R7, P0 ;  /* 0x000000ffff0b7224 */ /* 0x000fe400000e0607 */
[----:B-----5:R-:W-:Y:S01]  /*05c0*/  DFMA R24, R20, R8, R24 ;  /* 0x000000081418722b */ /* 0x020fe20000000018 */
[----:B------:R-:W-:Y:S10]  /*05d0*/  BRA.U UP1, `(.L_x_15) ;  /* 0xfffffffd01147547 */ /* 0x000ff4000b83ffff */
.L_x_14:
[----:B------:R-:W-:Y:S05]  /*05e0*/  BRA.U !UP0, `(.L_x_13) ;  /* 0x0000000508347547 */ /* 0x000fea000b800000 */
[----:B------:R-:W-:Y:S02]  /*05f0*/  UISETP.GE.U32.AND UP0, UPT, UR9, 0x8, UPT ;  /* 0x000000080900788c */ /* 0x000fe4000bf06070 */
[----:B------:R-:W-:-:S04]  /*0600*/  ULOP3.LUT UR5, UR8, 0x7, URZ, 0xc0, !UPT ;  /* 0x0000000708057892 */ /* 0x000fc8000f8ec0ff */
[----:B------:R-:W-:-:S03]  /*0610*/  UISETP.NE.AND UP1, UPT, UR5, URZ, UPT ;  /* 0x000000ff0500728c */ /* 0x000fc6000bf25270 */
[----:B------:R-:W-:Y:S08]  /*0620*/  BRA.U !UP0, `(.L_x_16) ;  /* 0x0000000108787547 */ /* 0x000ff0000b800000 */
[----:B------:R-:W0:Y:S01]  /*0630*/  LDC.64 R10, c[0x0][0x388] ;  /* 0x0000e200ff0a7b82 */ /* 0x000e220000000a00 */
[----:B------:R-:W-:-:S07]  /*0640*/  IMAD.IADD R7, R2, 0x1, R3 ;  /* 0x0000000102077824 */ /* 0x000fce00078e0203 */
[----:B------:R-:W1:Y:S01]  /*0650*/  LDC.64 R4, c[0x0][0x390] ;  /* 0x0000e400ff047b82 */ /* 0x000e620000000a00 */
[----:B0-----:R-:W-:-:S05]  /*0660*/  IMAD.WIDE R10, R7, 0x8, R10 ;  /* 0x00000008070a7825 */ /* 0x001fca00078e020a */
[----:B------:R-:W2:Y:S01]  /*0670*/  LDG.E.64 R12, desc[UR12][R10.64] ;  /* 0x0000000c0a0c7981 */ /* 0x000ea2000c1e1b00 */
[----:B-1----:R-:W-:-:S03]  /*0680*/  IMAD.WIDE.U32 R4, R3, 0x8, R4 ;  /* 0x0000000803047825 */ /* 0x002fc600078e0004 */
[----:B------:R-:W3:Y:S04]  /*0690*/  LDG.E.64 R16, desc[UR12][R10.64+0x8] ;  /* 0x0000080c0a107981 */ /* 0x000ee8000c1e1b00 */
[----:B------:R-:W2:Y:S04]  /*06a0*/  LDG.E.64 R14, desc[UR12][R4.64] ;  /* 0x0000000c040e7981 */ /* 0x000ea8000c1e1b00 */
[----:B------:R-:W3:Y:S04]  /*06b0*/  LDG.E.64 R18, desc[UR12][R4.64+0x8] ;  /* 0x0000080c04127981 */ /* 0x000ee8000c1e1b00 */
[----:B------:R-:W4:Y:S04]  /*06c0*/  LDG.E.64 R20, desc[UR12][R10.64+0x10] ;  /* 0x0000100c0a147981 */ /* 0x000f28000c1e1b00 */
[----:B------:R-:W4:Y:S04]  /*06d0*/  LDG.E.64 R22, desc[UR12][R4.64+0x10] ;  /* 0x0000100c04167981 */ /* 0x000f28000c1e1b00 */
[----:B------:R-:W5:Y:S04]  /*06e0*/  LDG.E.64 R6, desc[UR12][R10.64+0x18] ;  /* 0x0000180c0a067981 */ /* 0x000f68000c1e1b00 */
[----:B------:R-:W5:Y:S04]  /*06f0*/  LDG.E.64 R8, desc[UR12][R4.64+0x18] ;  /* 0x0000180c04087981 */ /* 0x000f68000c1e1b00 */
        /* <DEDUP_REMOVED lines=11> */
[----:B-----5:R-:W-:Y:S01]  /*07b0*/  DFMA R6, R6, R8, R20 ;  /* 0x000000080606722b */ /* 0x020fe20000000014 */
[----:B------:R-:W-:-:S07]  /*07c0*/  IADD3 R3, PT, PT, R3, 0x8, RZ ;  /* 0x0000000803037810 */ /* 0x000fce0007ffe0ff */
[----:B--2---:R-:W-:-:S08]  /*07d0*/  DFMA R6, R12, R14, R6 ;  /* 0x0000000e0c06722b */ /* 0x004fd00000000006 */
[----:B---3--:R-:W-:-:S08]  /*07e0*/  DFMA R6, R16, R18, R6 ;  /* 0x000000121006722b */ /* 0x008fd00000000006 */
[----:B----4-:R-:W-:-:S08]  /*07f0*/  DFMA R24, R22, R24, R6 ;  /* 0x000000181618722b */ /* 0x010fd00000000006 */
[----:B------:R-:W-:-:S11]  /*0800*/  DFMA R24, R26, R28, R24 ;  /* 0x0000001c1a18722b */ /* 0x000fd60000000018 */
.L_x_16:
        /* <DEDUP_REMOVED lines=17> */
[----:B------:R-:W5:Y:S01]  /*0920*/  LDG.E.64 R14, desc[UR12][R20.64+0x18] ;  /* 0x0000180c140e7981 */ /* 0x000f62000c1e1b00 */
[----:B------:R-:W-:Y:S01]  /*0930*/  IADD3 R3, PT, PT, R3, 0x4, RZ ;  /* 0x0000000403037810 */ /* 0x000fe20007ffe0ff */
[----:B--2---:R-:W-:-:S08]  /*0940*/  DFMA R18, R18, R22, R24 ;  /* 0x000000161212722b */ /* 0x004fd00000000018 */
[----:B---3--:R-:W-:-:S08]  /*0950*/  DFMA R8, R8, R10, R18 ;  /* 0x0000000a0808722b */ /* 0x008fd00000000012 */
[----:B----4-:R-:W-:-:S08]  /*0960*/  DFMA R4, R4, R6, R8 ;  /* 0x000000060404722b */ /* 0x010fd00000000008 */
[----:B-----5:R-:W-:-:S11]  /*0970*/  DFMA R24, R12, R14, R4 ;  /* 0x0000000e0c18722b */ /* 0x020fd60000000004 */
.L_x_17:
[----:B------:R-:W-:Y:S05]  /*0980*/  BRA.U !UP1, `(.L_x_13) ;  /* 0x00000001094c7547 */ /* 0x000fea000b800000 */
[----:B------:R-:W0:Y:S01]  /*0990*/  LDC.64 R4, c[0x0][0x390] ;  /* 0x0000e400ff047b82 */ /* 0x000e220000000a00 */
[----:B------:R-:W-:Y:S01]  /*09a0*/  IMAD.IADD R9, R2, 0x1, R3 ;  /* 0x0000000102097824 */ /* 0x000fe200078e0203 */
[----:B------:R-:W-:-:S06]  /*09b0*/  UIADD3 UR4, UPT, UPT, -UR4, URZ, URZ ;  /* 0x000000ff04047290 */ /* 0x000fcc000fffe1ff */
[----:B------:R-:W1:Y:S01]  /*09c0*/  LDC.64 R6, c[0x0][0x388] ;  /* 0x0000e200ff067b82 */ /* 0x000e620000000a00 */
[----:B0-----:R-:W-:-:S04]  /*09d0*/  IMAD.WIDE.U32 R4, R3, 0x8, R4 ;  /* 0x0000000803047825 */ /* 0x001fc800078e0004 */
[----:B------:R-:W-:Y:S01]  /*09e0*/  IMAD.MOV.U32 R11, RZ, RZ, R5 ;  /* 0x000000ffff0b7224 */ /* 0x000fe200078e0005 */
[----:B------:R-:W-:-:S07]  /*09f0*/  MOV R8, R4 ;  /* 0x0000000400087202 */ /* 0x000fce0000000f00 */
.L_x_18:
[----:B-1----:R-:W-:Y:S01]  /*0a00*/  IMAD.WIDE R2, R9, 0x8, R6 ;  /* 0x0000000809027825 */ /* 0x002fe200078e0206 */
[----:B------:R-:W-:-:S03]  /*0a10*/  MOV R4, R8 ;  /* 0x0000000800047202 */ /* 0x000fc60000000f00 */
[----:B------:R-:W-:Y:S02]  /*0a20*/  IMAD.MOV.U32 R5, RZ, RZ, R11 ;  /* 0x000000ffff057224 */ /* 0x000fe400078e000b */
[----:B------:R-:W2:Y:S04]  /*0a30*/  LDG.E.64 R2, desc[UR12][R2.64] ;  /* 0x0000000c02027981 */ /* 0x000ea8000c1e1b00 */
[----:B------:R-:W2:Y:S01]  /*0a40*/  LDG.E.64 R4, desc[UR12][R4.64] ;  /* 0x0000000c04047981 */ /* 0x000ea2000c1e1b00 */
[----:B------:R-:W-:Y:S01]  /*0a50*/  UIADD3 UR4, UPT, UPT, UR4, 0x1, URZ ;  /* 0x0000000104047890 */ /* 0x000fe2000fffe0ff */
[----:B------:R-:W-:Y:S02]  /*0a60*/  IADD3 R8, P0, PT, R8, 0x8, RZ ;  /* 0x0000000808087810 */ /* 0x000fe40007f1e0ff */
[----:B------:R-:W-:Y:S01]  /*0a70*/  IADD3 R9, PT, PT, R9, 0x1, RZ ;  /* 0x0000000109097810 */ /* 0x000fe20007ffe0ff */
[----:B------:R-:W-:Y:S01]  /*0a80*/  UISETP.NE.AND UP0, UPT, UR4, URZ, UPT ;  /* 0x000000ff0400728c */ /* 0x000fe2000bf05270 */
[----:B------:R-:W-:Y:S01]  /*0a90*/  IADD3.X R11, PT, PT, RZ, R11, RZ, P0, !PT ;  /* 0x0000000bff0b7210 */ /* 0x000fe200007fe4ff */
[----:B--2---:R-:W-:-:S07]  /*0aa0*/  DFMA R24, R2, R4, R24 ;  /* 0x000000040218722b */ /* 0x004fce0000000018 */
[----:B------:R-:W-:Y:S05]  /*0ab0*/  BRA.U UP0, `(.L_x_18) ;  /* 0xfffffffd00d07547 */ /* 0x000fea000b83ffff */
.L_x_13:
[----:B------:R-:W0:Y:S02]  /*0ac0*/  LDCU.64 UR4, c[0x0][0x398] ;  /* 0x00007300ff0477ac */ /* 0x000e240008000a00 */
[----:B0-----:R-:W-:-:S04]  /*0ad0*/  LEA R2, P0, R0, UR4, 0x3 ;  /* 0x0000000400027c11 */ /* 0x001fc8000f8018ff */
[----:B------:R-:W-:-:S05]  /*0ae0*/  LEA.HI.X R3, R0, UR5, RZ, 0x3, P0 ;  /* 0x0000000500037c11 */ /* 0x000fca00080f1cff */
[----:B------:R-:W-:Y:S01]  /*0af0*/  STG.E.64 desc[UR12][R2.64], R24 ;  /* 0x0000001802007986 */ /* 0x000fe2000c101b0c */
[----:B------:R-:W-:Y:S06]  /*0b00*/  BAR.SYNC.DEFER_BLOCKING 0x0 ;  /* 0x0000000000007b1d */ /* 0x000fec0000010000 */
[----:B------:R-:W-:Y:S05]  /*0b10*/  EXIT ;  /* 0x000000000000794d */ /* 0x000fea0003800000 */
.L_x_19:
        /* <DEDUP_REMOVED lines=14> */
.L_x_21:


//--------------------- .nv.shared._Z21matVecMultiWarpKerneliiPdS_S_ii --------------------------
	.section	.nv.shared._Z21matVecMultiWarpKerneliiPdS_S_ii,"aw",@nobits
	.sectionflags	@""
	.align	8
.nv.shared._Z21matVecMultiWarpKerneliiPdS_S_ii:
	.zero		1280


//--------------------- .nv.shared.reserved.0     --------------------------
	.section	.nv.shared.reserved.0,"aw",@nobits
	.weak		__nv_reservedSMEM_offset_0_alias
	.size		__nv_reservedSMEM_offset_0_alias, 0, 64
	.other		__nv_reservedSMEM_offset_0_alias,@"STO_CUDA_RESERVED_SHARED STV_DEFAULT"
__nv_reservedSMEM_offset_0_alias:
	.zero		0
	.zero		64


//--------------------- .nv.constant0._Z21matVecMultiWarpKerneliiPdS_S_ii --------------------------
	.section	.nv.constant0._Z21matVecMultiWarpKerneliiPdS_S_ii,"a",@progbits
	.sectionflags	@""
	.align	4
.nv.constant0._Z21matVecMultiWarpKerneliiPdS_S_ii:
	.zero		936


//--------------------- .nv.constant0._Z12matVecKerneliiPdS_S_ii --------------------------
	.section	.nv.constant0._Z12matVecKerneliiPdS_S_ii,"a",@progbits
	.sectionflags	@""
	.align	4
.nv.constant0._Z12matVecKerneliiPdS_S_ii:
	.zero		936


//--------------------- SYMBOLS --------------------------

	.type		.nv.reservedSmem.offset0,@object
	.size		.nv.reservedSmem.offset0,0x4
	.type		.nv.reservedSmem.cap,@object
	.size		.nv.reservedSmem.cap,0x4
